	.target	sm_90a

	.elftype	@"ET_EXEC"


//--------------------- .note.nv.tkinfo           --------------------------
	.section	.note.nv.tkinfo,"",@"SHT_NOTE"
	.sectionflags	@"SHF_NOTE_NV_TKINFO"
	.tkinfo
        /*0018*/ 	.word	0x00000002
        /*0030*/ 	.string	""
        /*0030*/ 	.string	"ptxas"
        /*0030*/ 	.string	"Cuda compilation tools, release 13.0, V13.0.88"
        /*0030*/ 	.string	"Build cuda_13.0.r13.0/compiler.36424714_0"
        /*0030*/ 	.string	"-v  -suppress-debug-info  -lineinfo  -arch sm_90a "



//--------------------- .note.nv.cuinfo           --------------------------
	.section	.note.nv.cuinfo,"",@"SHT_NOTE"
	.sectionflags	@"SHF_NOTE_NV_CUINFO"
        /*0018*/ 	.short	0x0002
        /*001a*/ 	.short	0x005a
        /*001c*/ 	.short	0x0082
	.zero		2


//--------------------- .nv.info                  --------------------------
	.section	.nv.info,"",@"SHT_CUDA_INFO"
	.align	4


	//----- nvinfo : EIATTR_REGCOUNT
	.align		4
        /*0000*/ 	.byte	0x04, 0x2f
        /*0002*/ 	.short	(.L_1 - .L_0)
	.align		4
.L_0:
        /*0004*/ 	.word	index@(matmul_kernel)
        /*0008*/ 	.word	0x000000a8


	//----- nvinfo : EIATTR_FRAME_SIZE
	.align		4
.L_1:
        /*000c*/ 	.byte	0x04, 0x11
        /*000e*/ 	.short	(.L_3 - .L_2)
	.align		4
.L_2:
        /*0010*/ 	.word	index@(matmul_kernel)
        /*0014*/ 	.word	0x00000000


	//----- nvinfo : EIATTR_MIN_STACK_SIZE
	.align		4
.L_3:
        /*0018*/ 	.byte	0x04, 0x12
        /*001a*/ 	.short	(.L_5 - .L_4)
	.align		4
.L_4:
        /*001c*/ 	.word	index@(matmul_kernel)
        /*0020*/ 	.word	0x00000000
.L_5:


//--------------------- .nv.compat                --------------------------
	.section	.nv.compat,"",@"SHT_CUDA_COMPAT_INFO"
	.align	4
        /*0000*/ 	.byte	0x02, 0x09, 0x01, 0x00, 0x02, 0x02, 0x01, 0x00, 0x02, 0x05, 0x05, 0x00, 0x03, 0x07, 0x01, 0x01
        /*0010*/ 	.byte	0x02, 0x03, 0x00, 0x00, 0x02, 0x06, 0x01, 0x00, 0x04, 0x0b, 0x08, 0x00, 0x00, 0x00, 0x00, 0x00
        /*0020*/ 	.byte	0x00, 0x00, 0x00, 0x00


//--------------------- .nv.info.matmul_kernel    --------------------------
	.section	.nv.info.matmul_kernel,"",@"SHT_CUDA_INFO"
	.sectionflags	@""
	.align	4


	//----- nvinfo : EIATTR_CUDA_API_VERSION
	.align		4
        /*0000*/ 	.byte	0x04, 0x37
        /*0002*/ 	.short	(.L_7 - .L_6)
.L_6:
        /*0004*/ 	.word	0x00000082


	//----- nvinfo : EIATTR_KPARAM_INFO
	.align		4
.L_7:
        /*0008*/ 	.byte	0x04, 0x17
        /*000a*/ 	.short	(.L_9 - .L_8)
.L_8:
        /*000c*/ 	.word	0x00000000
        /*0010*/ 	.short	0x000d
        /*0012*/ 	.short	0x0048
        /*0014*/ 	.byte	0x00, 0xf4, 0x21, 0x00


	//----- nvinfo : EIATTR_KPARAM_INFO
	.align		4
.L_9:
        /*0018*/ 	.byte	0x04, 0x17
        /*001a*/ 	.short	(.L_11 - .L_10)
.L_10:
        /*001c*/ 	.word	0x00000000
        /*0020*/ 	.short	0x000c
        /*0022*/ 	.short	0x0040
        /*0024*/ 	.byte	0x00, 0xf4, 0x21, 0x00


	//----- nvinfo : EIATTR_KPARAM_INFO
	.align		4
.L_11:
        /*0028*/ 	.byte	0x04, 0x17
        /*002a*/ 	.short	(.L_13 - .L_12)
.L_12:
        /*002c*/ 	.word	0x00000000
        /*0030*/ 	.short	0x000b
        /*0032*/ 	.short	0x0038
        /*0034*/ 	.byte	0x00, 0xf0, 0x11, 0x00


	//----- nvinfo : EIATTR_KPARAM_INFO
	.align		4
.L_13:
        /*0038*/ 	.byte	0x04, 0x17
        /*003a*/ 	.short	(.L_15 - .L_14)
.L_14:
        /*003c*/ 	.word	0x00000000
        /*0040*/ 	.short	0x000a
        /*0042*/ 	.short	0x0034
        /*0044*/ 	.byte	0x00, 0xf0, 0x11, 0x00


	//----- nvinfo : EIATTR_KPARAM_INFO
	.align		4
.L_15:
        /*0048*/ 	.byte	0x04, 0x17
        /*004a*/ 	.short	(.L_17 - .L_16)
.L_16:
        /*004c*/ 	.word	0x00000000
        /*0050*/ 	.short	0x0009
        /*0052*/ 	.short	0x0030
        /*0054*/ 	.byte	0x00, 0xf0, 0x11, 0x00


	//----- nvinfo : EIATTR_KPARAM_INFO
	.align		4
.L_17:
        /*0058*/ 	.byte	0x04, 0x17
        /*005a*/ 	.short	(.L_19 - .L_18)
.L_18:
        /*005c*/ 	.word	0x00000000
        /*0060*/ 	.short	0x0008
        /*0062*/ 	.short	0x002c
        /*0064*/ 	.byte	0x00, 0xf0, 0x11, 0x00


	//----- nvinfo : EIATTR_KPARAM_INFO
	.align		4
.L_19:
        /*0068*/ 	.byte	0x04, 0x17
        /*006a*/ 	.short	(.L_21 - .L_20)
.L_20:
        /*006c*/ 	.word	0x00000000
        /*0070*/ 	.short	0x0007
        /*0072*/ 	.short	0x0028
        /*0074*/ 	.byte	0x00, 0xf0, 0x11, 0x00


	//----- nvinfo : EIATTR_KPARAM_INFO
	.align		4
.L_21:
        /*0078*/ 	.byte	0x04, 0x17
        /*007a*/ 	.short	(.L_23 - .L_22)
.L_22:
        /*007c*/ 	.word	0x00000000
        /*0080*/ 	.short	0x0006
        /*0082*/ 	.short	0x0024
        /*0084*/ 	.byte	0x00, 0xf0, 0x11, 0x00


	//----- nvinfo : EIATTR_KPARAM_INFO
	.align		4
.L_23:
        /*0088*/ 	.byte	0x04, 0x17
        /*008a*/ 	.short	(.L_25 - .L_24)
.L_24:
        /*008c*/ 	.word	0x00000000
        /*0090*/ 	.short	0x0005
        /*0092*/ 	.short	0x0020
        /*0094*/ 	.byte	0x00, 0xf0, 0x11, 0x00


	//----- nvinfo : EIATTR_KPARAM_INFO
	.align		4
.L_25:
        /*0098*/ 	.byte	0x04, 0x17
        /*009a*/ 	.short	(.L_27 - .L_26)
.L_26:
        /*009c*/ 	.word	0x00000000
        /*00a0*/ 	.short	0x0004
        /*00a2*/ 	.short	0x001c
        /*00a4*/ 	.byte	0x00, 0xf0, 0x11, 0x00


	//----- nvinfo : EIATTR_KPARAM_INFO
	.align		4
.L_27:
        /*00a8*/ 	.byte	0x04, 0x17
        /*00aa*/ 	.short	(.L_29 - .L_28)
.L_28:
        /*00ac*/ 	.word	0x00000000
        /*00b0*/ 	.short	0x0003
        /*00b2*/ 	.short	0x0018
        /*00b4*/ 	.byte	0x00, 0xf0, 0x11, 0x00


	//----- nvinfo : EIATTR_KPARAM_INFO
	.align		4
.L_29:
        /*00b8*/ 	.byte	0x04, 0x17
        /*00ba*/ 	.short	(.L_31 - .L_30)
.L_30:
        /*00bc*/ 	.word	0x00000000
        /*00c0*/ 	.short	0x0002
        /*00c2*/ 	.short	0x0010
        /*00c4*/ 	.byte	0x00, 0xf4, 0x21, 0x00


	//----- nvinfo : EIATTR_KPARAM_INFO
	.align		4
.L_31:
        /*00c8*/ 	.byte	0x04, 0x17
        /*00ca*/ 	.short	(.L_33 - .L_32)
.L_32:
        /*00cc*/ 	.word	0x00000000
        /*00d0*/ 	.short	0x0001
        /*00d2*/ 	.short	0x0008
        /*00d4*/ 	.byte	0x00, 0xf4, 0x21, 0x00


	//----- nvinfo : EIATTR_KPARAM_INFO
	.align		4
.L_33:
        /*00d8*/ 	.byte	0x04, 0x17
        /*00da*/ 	.short	(.L_35 - .L_34)
.L_34:
        /*00dc*/ 	.word	0x00000000
        /*00e0*/ 	.short	0x0000
        /*00e2*/ 	.short	0x0000
        /*00e4*/ 	.byte	0x00, 0xf4, 0x21, 0x00


	//----- nvinfo : EIATTR_SPARSE_MMA_MASK
	.align		4
.L_35:
        /*00e8*/ 	.byte	0x03, 0x50
        /*00ea*/ 	.short	0x0000


	//----- nvinfo : EIATTR_MAXREG_COUNT
	.align		4
        /*00ec*/ 	.byte	0x03, 0x1b
        /*00ee*/ 	.short	0x00ff


	//----- nvinfo : EIATTR_NUM_BARRIERS
	.align		4
        /*00f0*/ 	.byte	0x02, 0x4c
        /*00f2*/ 	.byte	0x01
	.zero		1


	//----- nvinfo : EIATTR_MERCURY_ISA_VERSION
	.align		4
        /*00f4*/ 	.byte	0x03, 0x5f
        /*00f6*/ 	.short	0x0101


	//----- nvinfo : EIATTR_EXIT_INSTR_OFFSETS
	.align		4
        /*00f8*/ 	.byte	0x04, 0x1c
        /*00fa*/ 	.short	(.L_37 - .L_36)


	//   ....[0]....
.L_36:
        /*00fc*/ 	.word	0x00003570


	//   ....[1]....
        /*0100*/ 	.word	0x000035c0


	//----- nvinfo : EIATTR_REQNTID
	.align		4
.L_37:
        /*0104*/ 	.byte	0x04, 0x10
        /*0106*/ 	.short	(.L_39 - .L_38)
.L_38:
        /*0108*/ 	.word	0x00000080
        /*010c*/ 	.word	0x00000001
        /*0110*/ 	.word	0x00000001


	//----- nvinfo : EIATTR_CBANK_PARAM_SIZE
	.align		4
.L_39:
        /*0114*/ 	.byte	0x03, 0x19
        /*0116*/ 	.short	0x0050


	//----- nvinfo : EIATTR_PARAM_CBANK
	.align		4
        /*0118*/ 	.byte	0x04, 0x0a
        /*011a*/ 	.short	(.L_41 - .L_40)
	.align		4
.L_40:
        /*011c*/ 	.word	index@(.nv.constant0.matmul_kernel)
        /*0120*/ 	.short	0x0210
        /*0122*/ 	.short	0x0050


	//----- nvinfo : EIATTR_SW_WAR
	.align		4
.L_41:
        /*0124*/ 	.byte	0x04, 0x36
        /*0126*/ 	.short	(.L_43 - .L_42)
.L_42:
        /*0128*/ 	.word	0x00000008
.L_43:


//--------------------- .nv.callgraph             --------------------------
	.section	.nv.callgraph,"",@"SHT_CUDA_CALLGRAPH"
	.align	4
	.sectionentsize	8
	.align		4
        /*0000*/ 	.word	0x00000000
	.align		4
        /*0004*/ 	.word	0xffffffff
	.align		4
        /*0008*/ 	.word	0x00000000
	.align		4
        /*000c*/ 	.word	0xfffffffe
	.align		4
        /*0010*/ 	.word	0x00000000
	.align		4
        /*0014*/ 	.word	0xfffffffd
	.align		4
        /*0018*/ 	.word	0x00000000
	.align		4
        /*001c*/ 	.word	0xfffffffc


//--------------------- .text.matmul_kernel       --------------------------
	.section	.text.matmul_kernel,"ax",@progbits
	.align	128
        .global         matmul_kernel
        .type           matmul_kernel,@function
        .size           matmul_kernel,(.L_x_3 - matmul_kernel)
        .other          matmul_kernel,@"STO_CUDA_ENTRY STV_DEFAULT"
matmul_kernel:
.text.matmul_kernel:
[----:B------:R-:W-:Y:S08]  /*0000*/  LDC R1, c[0x0][0x28] ;  /* 0x00000a00ff017b82 */ /* 0x000ff00000000800 */
[----:B------:R-:W0:Y:S01]  /*0010*/  LDC.64 R20, c[0x0][0x228] ;  /* 0x00008a00ff147b82 */ /* 0x000e220000000a00 */
[----:B------:R-:W1:Y:S01]  /*0020*/  S2R R5, SR_CTAID.X ;  /* 0x0000000000057919 */ /* 0x000e620000002500 */
[----:B------:R-:W-:Y:S01]  /*0030*/  UMOV UR4, 0x400 ;  /* 0x0000040000047882 */ /* 0x000fe20000000000 */
[----:B------:R-:W-:-:S05]  /*0040*/  ULDC.64 UR6, c[0x0][0x208] ;  /* 0x0000820000067ab9 */ /* 0x000fca0000000a00 */
[----:B------:R-:W2:Y:S01]  /*0050*/  S2UR UR5, SR_CgaCtaId ;  /* 0x00000000000579c3 */ /* 0x000ea20000008800 */
[----:B0-----:R-:W-:-:S05]  /*0060*/  VIADD R0, R21, 0xf ;  /* 0x0000000f15007836 */ /* 0x001fca0000000000 */
[----:B------:R-:W-:Y:S01]  /*0070*/  SHF.R.S32.HI R3, RZ, 0x1f, R0 ;  /* 0x0000001fff037819 */ /* 0x000fe20000011400 */
[----:B--2---:R-:W-:-:S03]  /*0080*/  ULEA UR4, UR5, UR4, 0x18 ;  /* 0x0000000405047291 */ /* 0x004fc6000f8ec03f */
[----:B------:R-:W-:Y:S02]  /*0090*/  LEA.HI R3, R3, R0, RZ, 0x4 ;  /* 0x0000000003037211 */ /* 0x000fe400078f20ff */
[----:B-1----:R-:W-:Y:S02]  /*00a0*/  IABS R8, R5 ;  /* 0x0000000500087213 */ /* 0x002fe40000000000 */
[----:B------:R-:W-:-:S05]  /*00b0*/  SHF.R.S32.HI R3, RZ, 0x4, R3 ;  /* 0x00000004ff037819 */ /* 0x000fca0000011403 */
[----:B------:R-:W-:-:S05]  /*00c0*/  IMAD.SHL.U32 R4, R3, 0x8, RZ ;  /* 0x0000000803047824 */ /* 0x000fca00078e00ff */
[-C--:B------:R-:W-:Y:S02]  /*00d0*/  IABS R7, R4.reuse ;  /* 0x0000000400077213 */ /* 0x080fe40000000000 */
[----:B------:R-:W-:Y:S02]  /*00e0*/  IABS R10, R4 ;  /* 0x00000004000a7213 */ /* 0x000fe40000000000 */
[----:B------:R-:W0:Y:S08]  /*00f0*/  I2F.RP R0, R7 ;  /* 0x0000000700007306 */ /* 0x000e300000209400 */
[----:B0-----:R-:W0:Y:S02]  /*0100*/  MUFU.RCP R0, R0 ;  /* 0x0000000000007308 */ /* 0x001e240000001000 */
[----:B0-----:R-:W-:-:S02]  /*0110*/  VIADD R2, R0, 0xffffffe ;  /* 0x0ffffffe00027836 */ /* 0x001fc40000000000 */
[----:B------:R-:W-:-:S04]  /*0120*/  IMAD.MOV R0, RZ, RZ, -R10 ;  /* 0x000000ffff007224 */ /* 0x000fc800078e0a0a */
[----:B------:R0:W1:Y:S02]  /*0130*/  F2I.FTZ.U32.TRUNC.NTZ R3, R2 ;  /* 0x0000000200037305 */ /* 0x000064000021f000 */
[----:B0-----:R-:W-:Y:S02]  /*0140*/  IMAD.MOV.U32 R2, RZ, RZ, RZ ;  /* 0x000000ffff027224 */ /* 0x001fe400078e00ff */
[----:B-1----:R-:W-:-:S04]  /*0150*/  IMAD.MOV R6, RZ, RZ, -R3 ;  /* 0x000000ffff067224 */ /* 0x002fc800078e0a03 */
[----:B------:R-:W-:Y:S02]  /*0160*/  IMAD R9, R6, R7, RZ ;  /* 0x0000000706097224 */ /* 0x000fe400078e02ff */
[----:B------:R-:W-:Y:S02]  /*0170*/  IMAD.MOV.U32 R6, RZ, RZ, R8 ;  /* 0x000000ffff067224 */ /* 0x000fe400078e0008 */
[----:B------:R-:W-:-:S06]  /*0180*/  IMAD.HI.U32 R3, R3, R9, R2 ;  /* 0x0000000903037227 */ /* 0x000fcc00078e0002 */
[----:B------:R-:W-:-:S04]  /*0190*/  IMAD.HI.U32 R3, R3, R6, RZ ;  /* 0x0000000603037227 */ /* 0x000fc800078e00ff */
[----:B------:R-:W-:-:S05]  /*01a0*/  IMAD R0, R3, R0, R6 ;  /* 0x0000000003007224 */ /* 0x000fca00078e0206 */
[----:B------:R-:W-:-:S13]  /*01b0*/  ISETP.GT.U32.AND P1, PT, R7, R0, PT ;  /* 0x000000000700720c */ /* 0x000fda0003f24070 */
[----:B------:R-:W-:Y:S02]  /*01c0*/  @!P1 IMAD.IADD R0, R0, 0x1, -R7 ;  /* 0x0000000100009824 */ /* 0x000fe400078e0a07 */
[----:B------:R-:W-:Y:S01]  /*01d0*/  @!P1 VIADD R3, R3, 0x1 ;  /* 0x0000000103039836 */ /* 0x000fe20000000000 */
[----:B------:R-:W-:Y:S02]  /*01e0*/  ISETP.NE.AND P1, PT, R4, RZ, PT ;  /* 0x000000ff0400720c */ /* 0x000fe40003f25270 */
[----:B------:R-:W-:Y:S02]  /*01f0*/  ISETP.GE.U32.AND P0, PT, R0, R7, PT ;  /* 0x000000070000720c */ /* 0x000fe40003f06070 */
[----:B------:R-:W-:-:S04]  /*0200*/  LOP3.LUT R0, R5, R4, RZ, 0x3c, !PT ;  /* 0x0000000405007212 */ /* 0x000fc800078e3cff */
[----:B------:R-:W-:Y:S01]  /*0210*/  ISETP.GE.AND P2, PT, R0, RZ, PT ;  /* 0x000000ff0000720c */ /* 0x000fe20003f46270 */
[----:B------:R-:W-:-:S06]  /*0220*/  VIADD R0, R20, 0x1f ;  /* 0x0000001f14007836 */ /* 0x000fcc0000000000 */
[----:B------:R-:W-:-:S04]  /*0230*/  @P0 VIADD R3, R3, 0x1 ;  /* 0x0000000103030836 */ /* 0x000fc80000000000 */
[----:B------:R-:W-:Y:S01]  /*0240*/  IMAD.MOV.U32 R2, RZ, RZ, R3 ;  /* 0x000000ffff027224 */ /* 0x000fe200078e0003 */
[----:B------:R-:W-:-:S03]  /*0250*/  SHF.R.S32.HI R3, RZ, 0x1f, R0 ;  /* 0x0000001fff037819 */ /* 0x000fc60000011400 */
[----:B------:R-:W-:Y:S01]  /*0260*/  @!P2 IMAD.MOV R2, RZ, RZ, -R2 ;  /* 0x000000ffff02a224 */ /* 0x000fe200078e0a02 */
[----:B------:R-:W-:Y:S02]  /*0270*/  @!P1 LOP3.LUT R2, RZ, R4, RZ, 0x33, !PT ;  /* 0x00000004ff029212 */ /* 0x000fe400078e33ff */
[----:B------:R-:W-:-:S03]  /*0280*/  LEA.HI R3, R3, R0, RZ, 0x5 ;  /* 0x0000000003037211 */ /* 0x000fc600078f28ff */
[----:B------:R-:W-:Y:S02]  /*0290*/  IMAD.SHL.U32 R6, R2, 0x8, RZ ;  /* 0x0000000802067824 */ /* 0x000fe400078e00ff */
[----:B------:R-:W-:-:S03]  /*02a0*/  IMAD.MOV R2, RZ, RZ, -R2 ;  /* 0x000000ffff027224 */ /* 0x000fc600078e0a02 */
[----:B------:R-:W-:Y:S01]  /*02b0*/  LEA.HI.SX32 R3, R3, -R6, 0x1b ;  /* 0x8000000603037211 */ /* 0x000fe200078fdaff */
[----:B------:R-:W-:-:S03]  /*02c0*/  IMAD R11, R4, R2, R5 ;  /* 0x00000002040b7224 */ /* 0x000fc600078e0205 */
[----:B------:R-:W-:Y:S02]  /*02d0*/  VIMNMX R10, R3, 0x8, PT ;  /* 0x00000008030a7848 */ /* 0x000fe40003fe0100 */
[----:B------:R-:W-:Y:S02]  /*02e0*/  IABS R9, R11 ;  /* 0x0000000b00097213 */ /* 0x000fe40000000000 */
[-C--:B------:R-:W-:Y:S02]  /*02f0*/  IABS R7, R10.reuse ;  /* 0x0000000a00077213 */ /* 0x080fe40000000000 */
[----:B------:R-:W-:Y:S02]  /*0300*/  IABS R4, R10 ;  /* 0x0000000a00047213 */ /* 0x000fe40000000000 */
[----:B------:R-:W0:Y:S08]  /*0310*/  I2F.RP R0, R7 ;  /* 0x0000000700007306 */ /* 0x000e300000209400 */
[----:B0-----:R-:W0:Y:S02]  /*0320*/  MUFU.RCP R0, R0 ;  /* 0x0000000000007308 */ /* 0x001e240000001000 */
[----:B0-----:R-:W-:-:S06]  /*0330*/  VIADD R3, R0, 0xffffffe ;  /* 0x0ffffffe00037836 */ /* 0x001fcc0000000000 */
[----:B------:R-:W0:Y:S02]  /*0340*/  F2I.FTZ.U32.TRUNC.NTZ R3, R3 ;  /* 0x0000000300037305 */ /* 0x000e24000021f000 */
[----:B0-----:R-:W-:-:S04]  /*0350*/  IMAD.MOV R8, RZ, RZ, -R3 ;  /* 0x000000ffff087224 */ /* 0x001fc800078e0a03 */
[----:B------:R-:W-:Y:S02]  /*0360*/  IMAD.MOV.U32 R2, RZ, RZ, R8 ;  /* 0x000000ffff027224 */ /* 0x000fe400078e0008 */
[----:B------:R-:W0:Y:S02]  /*0370*/  LDC R8, c[0x0][0x230] ;  /* 0x00008c00ff087b82 */ /* 0x000e240000000800 */
[----:B------:R-:W-:Y:S02]  /*0380*/  IMAD R5, R2, R7, RZ ;  /* 0x0000000702057224 */ /* 0x000fe400078e02ff */
[----:B------:R-:W-:-:S04]  /*0390*/  IMAD.MOV.U32 R2, RZ, RZ, RZ ;  /* 0x000000ffff027224 */ /* 0x000fc800078e00ff */
[----:B------:R-:W-:-:S04]  /*03a0*/  IMAD.HI.U32 R2, R3, R5, R2 ;  /* 0x0000000503027227 */ /* 0x000fc800078e0002 */
[----:B------:R-:W-:Y:S02]  /*03b0*/  IMAD.MOV R3, RZ, RZ, -R4 ;  /* 0x000000ffff037224 */ /* 0x000fe400078e0a04 */
[----:B------:R-:W-:-:S04]  /*03c0*/  IMAD.HI.U32 R0, R2, R9, RZ ;  /* 0x0000000902007227 */ /* 0x000fc800078e00ff */
[----:B------:R-:W-:-:S05]  /*03d0*/  IMAD R2, R0, R3, R9 ;  /* 0x0000000300027224 */ /* 0x000fca00078e0209 */
[----:B------:R-:W-:Y:S01]  /*03e0*/  ISETP.GT.U32.AND P1, PT, R7, R2, PT ;  /* 0x000000020700720c */ /* 0x000fe20003f24070 */
[----:B0-----:R-:W-:-:S12]  /*03f0*/  VIADD R8, R8, 0x7f ;  /* 0x0000007f08087836 */ /* 0x001fd80000000000 */
[----:B------:R-:W-:Y:S02]  /*0400*/  @!P1 IMAD.IADD R2, R2, 0x1, -R7 ;  /* 0x0000000102029824 */ /* 0x000fe400078e0a07 */
[----:B------:R-:W-:Y:S01]  /*0410*/  @!P1 VIADD R0, R0, 0x1 ;  /* 0x0000000100009836 */ /* 0x000fe20000000000 */
[----:B------:R-:W-:Y:S02]  /*0420*/  ISETP.NE.AND P1, PT, R10, RZ, PT ;  /* 0x000000ff0a00720c */ /* 0x000fe40003f25270 */
[----:B------:R-:W-:Y:S02]  /*0430*/  ISETP.GE.U32.AND P0, PT, R2, R7, PT ;  /* 0x000000070200720c */ /* 0x000fe40003f06070 */
[----:B------:R-:W-:-:S04]  /*0440*/  LOP3.LUT R2, R11, R10, RZ, 0x3c, !PT ;  /* 0x0000000a0b027212 */ /* 0x000fc800078e3cff */
[----:B------:R-:W-:Y:S02]  /*0450*/  ISETP.GE.AND P2, PT, R2, RZ, PT ;  /* 0x000000ff0200720c */ /* 0x000fe40003f46270 */
[----:B------:R-:W0:Y:S05]  /*0460*/  S2R R2, SR_TID.X ;  /* 0x0000000000027919 */ /* 0x000e2a0000002100 */
[----:B------:R-:W-:Y:S01]  /*0470*/  @P0 VIADD R0, R0, 0x1 ;  /* 0x0000000100000836 */ /* 0x000fe20000000000 */
[----:B------:R-:W-:-:S05]  /*0480*/  ISETP.GT.AND P0, PT, R8, 0x7f, PT ;  /* 0x0000007f0800780c */ /* 0x000fca0003f04270 */
[----:B------:R-:W-:Y:S01]  /*0490*/  @!P2 IMAD.MOV R0, RZ, RZ, -R0 ;  /* 0x000000ffff00a224 */ /* 0x000fe200078e0a00 */
[----:B------:R-:W-:-:S05]  /*04a0*/  @!P1 LOP3.LUT R0, RZ, R10, RZ, 0x33, !PT ;  /* 0x0000000aff009212 */ /* 0x000fca00078e33ff */
[----:B------:R-:W-:Y:S02]  /*04b0*/  IMAD.MOV R3, RZ, RZ, -R0 ;  /* 0x000000ffff037224 */ /* 0x000fe400078e0a00 */
[----:B------:R-:W-:Y:S02]  /*04c0*/  @!P0 IMAD.MOV.U32 R60, RZ, RZ, RZ ;  /* 0x000000ffff3c8224 */ /* 0x000fe400078e00ff */
[----:B------:R-:W-:Y:S02]  /*04d0*/  IMAD R3, R10, R3, R11 ;  /* 0x000000030a037224 */ /* 0x000fe400078e020b */
[----:B------:R-:W-:Y:S02]  /*04e0*/  @!P0 IMAD.MOV.U32 R62, RZ, RZ, RZ ;  /* 0x000000ffff3e8224 */ /* 0x000fe400078e00ff */
[----:B------:R-:W-:Y:S02]  /*04f0*/  IMAD.IADD R3, R6, 0x1, R3 ;  /* 0x0000000106037824 */ /* 0x000fe400078e0203 */
[----:B------:R-:W-:Y:S01]  /*0500*/  IMAD.SHL.U32 R9, R0, 0x10, RZ ;  /* 0x0000001000097824 */ /* 0x000fe200078e00ff */
[C---:B0-----:R-:W-:Y:S01]  /*0510*/  LOP3.LUT R4, R2.reuse, 0x1f, RZ, 0xc0, !PT ;  /* 0x0000001f02047812 */ /* 0x041fe200078ec0ff */
[----:B------:R-:W-:Y:S01]  /*0520*/  @!P0 IMAD.SHL.U32 R6, R2, 0x20, RZ ;  /* 0x0000002002068824 */ /* 0x000fe200078e00ff */
[----:B------:R-:W-:-:S03]  /*0530*/  SHF.R.U32.HI R5, RZ, 0x5, R2 ;  /* 0x00000005ff057819 */ /* 0x000fc60000011602 */
[----:B------:R-:W-:Y:S01]  /*0540*/  IMAD R3, R3, 0x20, R4 ;  /* 0x0000002003037824 */ /* 0x000fe200078e0204 */
[----:B------:R-:W-:Y:S02]  /*0550*/  SGXT.U32 R4, R5, 0x2 ;  /* 0x000000020504781a */ /* 0x000fe40000000000 */
[----:B------:R-:W-:-:S04]  /*0560*/  @!P0 LOP3.LUT R5, R2, 0x40, RZ, 0xc0, !PT ;  /* 0x0000004002058812 */ /* 0x000fc800078ec0ff */
[----:B------:R-:W-:Y:S01]  /*0570*/  @!P0 SHF.R.U32.HI R7, RZ, 0x1, R5 ;  /* 0x00000001ff078819 */ /* 0x000fe20000011605 */
[----:B------:R-:W-:Y:S06]  /*0580*/  @!P0 BRA `(.L_x_0) ;  /* 0x0000002c002c8947 */ /* 0x000fec0003800000 */
[----:B------:R-:W-:Y:S01]  /*0590*/  IABS R12, R20 ;  /* 0x00000014000c7213 */ /* 0x000fe20000000000 */
[----:B------:R-:W-:Y:S01]  /*05a0*/  IMAD.MOV.U32 R6, RZ, RZ, RZ ;  /* 0x000000ffff067224 */ /* 0x000fe200078e00ff */
[----:B------:R-:W-:Y:S01]  /*05b0*/  IABS R34, R21 ;  /* 0x0000001500227213 */ /* 0x000fe20000000000 */
[C---:B------:R-:W-:Y:S01]  /*05c0*/  VIADD R16, R9.reuse, 0xb ;  /* 0x0000000b09107836 */ /* 0x040fe20000000000 */
[----:B------:R-:W0:Y:S01]  /*05d0*/  I2F.RP R5, R12 ;  /* 0x0000000c00057306 */ /* 0x000e220000209400 */
[----:B------:R-:W-:Y:S01]  /*05e0*/  IABS R13, R3 ;  /* 0x00000003000d7213 */ /* 0x000fe20000000000 */
[C---:B------:R-:W-:Y:S01]  /*05f0*/  VIADD R18, R9.reuse, 0xa ;  /* 0x0000000a09127836 */ /* 0x040fe20000000000 */
[----:B------:R-:W-:Y:S01]  /*0600*/  ISETP.NE.AND P4, PT, R20, RZ, PT ;  /* 0x000000ff1400720c */ /* 0x000fe20003f85270 */
[C---:B------:R-:W-:Y:S01]  /*0610*/  VIADD R28, R9.reuse, 0x8 ;  /* 0x00000008091c7836 */ /* 0x040fe20000000000 */
[----:B------:R-:W-:Y:S01]  /*0620*/  IABS R19, R16 ;  /* 0x0000001000137213 */ /* 0x000fe20000000000 */
[C---:B------:R-:W-:Y:S01]  /*0630*/  VIADD R32, R9.reuse, 0x7 ;  /* 0x0000000709207836 */ /* 0x040fe20000000000 */
[----:B------:R-:W-:Y:S01]  /*0640*/  IABS R23, R18 ;  /* 0x0000001200177213 */ /* 0x000fe20000000000 */
[----:B------:R-:W1:Y:S01]  /*0650*/  I2F.RP R0, R34 ;  /* 0x0000002200007306 */ /* 0x000e620000209400 */
[C---:B------:R-:W-:Y:S01]  /*0660*/  VIADD R33, R9.reuse, 0x6 ;  /* 0x0000000609217836 */ /* 0x040fe20000000000 */
[----:B------:R-:W2:Y:S01]  /*0670*/  LDC.64 R50, c[0x0][0x218] ;  /* 0x00008600ff327b82 */ /* 0x000ea20000000a00 */
[C---:B------:R-:W-:Y:S01]  /*0680*/  VIADD R36, R9.reuse, 0x4 ;  /* 0x0000000409247836 */ /* 0x040fe20000000000 */
[----:B------:R-:W-:Y:S01]  /*0690*/  ULDC UR5, c[0x0][0x234] ;  /* 0x00008d0000057ab9 */ /* 0x000fe20000000800 */
[C---:B------:R-:W-:Y:S01]  /*06a0*/  VIADD R37, R9.reuse, 0x3 ;  /* 0x0000000309257836 */ /* 0x040fe20000000000 */
[----:B------:R-:W-:Y:S01]  /*06b0*/  ULDC.64 UR8, c[0x0][0x210] ;  /* 0x0000840000087ab9 */ /* 0x000fe20000000a00 */
[C---:B------:R-:W-:Y:S01]  /*06c0*/  VIADD R35, R9.reuse, 0x5 ;  /* 0x0000000509237836 */ /* 0x040fe20000000000 */
[----:B0-----:R-:W0:Y:S01]  /*06d0*/  MUFU.RCP R5, R5 ;  /* 0x0000000500057308 */ /* 0x001e220000001000 */
[----:B------:R-:W-:Y:S01]  /*06e0*/  IABS R25, R36 ;  /* 0x0000002400197213 */ /* 0x000fe20000000000 */
[C---:B------:R-:W-:Y:S01]  /*06f0*/  VIADD R38, R9.reuse, 0x2 ;  /* 0x0000000209267836 */ /* 0x040fe20000000000 */
[----:B------:R-:W-:Y:S01]  /*0700*/  IABS R27, R37 ;  /* 0x00000025001b7213 */ /* 0x000fe20000000000 */
[----:B------:R-:W-:Y:S01]  /*0710*/  VIADD R39, R9, 0x1 ;  /* 0x0000000109277836 */ /* 0x000fe20000000000 */
[----:B------:R-:W-:-:S02]  /*0720*/  LEA.HI R78, R2, 0x5c, RZ, 0x1b ;  /* 0x0000005c024e7811 */ /* 0x000fc400078fd8ff */
[----:B------:R-:W-:Y:S02]  /*0730*/  CS2R R60, SRZ ;  /* 0x00000000003c7805 */ /* 0x000fe4000001ff00 */
[----:B------:R-:W-:Y:S01]  /*0740*/  IABS R29, R38 ;  /* 0x00000026001d7213 */ /* 0x000fe20000000000 */
[----:B-1----:R-:W1:Y:S01]  /*0750*/  MUFU.RCP R0, R0 ;  /* 0x0000000000007308 */ /* 0x002e620000001000 */
[----:B------:R-:W-:Y:S02]  /*0760*/  IABS R31, R39 ;  /* 0x00000027001f7213 */ /* 0x000fe40000000000 */
[----:B------:R-:W-:Y:S02]  /*0770*/  CS2R R62, SRZ ;  /* 0x00000000003e7805 */ /* 0x000fe4000001ff00 */
[C---:B------:R-:W-:Y:S02]  /*0780*/  LEA.HI R79, R2.reuse, 0x3c, RZ, 0x1b ;  /* 0x0000003c024f7811 */ /* 0x040fe400078fd8ff */
[----:B------:R-:W-:-:S02]  /*0790*/  LEA.HI R80, R2, 0x1c, RZ, 0x1b ;  /* 0x0000001c02507811 */ /* 0x000fc400078fd8ff */
[C---:B------:R-:W-:Y:S01]  /*07a0*/  LOP3.LUT R81, R4.reuse, 0x6c, RZ, 0xfc, !PT ;  /* 0x0000006c04517812 */ /* 0x040fe200078efcff */
[----:B0-----:R-:W-:Y:S01]  /*07b0*/  VIADD R10, R5, 0xffffffe ;  /* 0x0ffffffe050a7836 */ /* 0x001fe20000000000 */
[C---:B------:R-:W-:Y:S02]  /*07c0*/  LOP3.LUT R82, R4.reuse, 0x68, RZ, 0xfc, !PT ;  /* 0x0000006804527812 */ /* 0x040fe400078efcff */
[C---:B------:R-:W-:Y:S01]  /*07d0*/  LOP3.LUT R83, R4.reuse, 0x64, RZ, 0xfc, !PT ;  /* 0x0000006404537812 */ /* 0x040fe200078efcff */
[----:B------:R0:W3:Y:S01]  /*07e0*/  F2I.FTZ.U32.TRUNC.NTZ R7, R10 ;  /* 0x0000000a00077305 */ /* 0x0000e2000021f000 */
[C---:B------:R-:W-:Y:S02]  /*07f0*/  LOP3.LUT R84, R4.reuse, 0x60, RZ, 0xfc, !PT ;  /* 0x0000006004547812 */ /* 0x040fe400078efcff */
[----:B------:R-:W-:Y:S01]  /*0800*/  LOP3.LUT R85, R4, 0x58, RZ, 0xfc, !PT ;  /* 0x0000005804557812 */ /* 0x000fe200078efcff */
[----:B-1----:R-:W-:Y:S01]  /*0810*/  VIADD R5, R0, 0xffffffe ;  /* 0x0ffffffe00057836 */ /* 0x002fe20000000000 */
[C---:B------:R-:W-:Y:S01]  /*0820*/  LOP3.LUT R86, R4.reuse, 0x54, RZ, 0xfc, !PT ;  /* 0x0000005404567812 */ /* 0x040fe200078efcff */
[C---:B------:R-:W-:Y:S01]  /*0830*/  VIADD R0, R9.reuse, 0xf ;  /* 0x0000000f09007836 */ /* 0x040fe20000000000 */
[C---:B------:R-:W-:Y:S01]  /*0840*/  LOP3.LUT R87, R4.reuse, 0x50, RZ, 0xfc, !PT ;  /* 0x0000005004577812 */ /* 0x040fe200078efcff */
[----:B0-----:R-:W-:Y:S01]  /*0850*/  VIADD R10, R9, 0xe ;  /* 0x0000000e090a7836 */ /* 0x001fe20000000000 */
[----:B------:R-:W-:-:S02]  /*0860*/  LOP3.LUT R88, R4, 0x4c, RZ, 0xfc, !PT ;  /* 0x0000004c04587812 */ /* 0x000fc400078efcff */
[----:B------:R-:W-:Y:S02]  /*0870*/  IABS R14, R0 ;  /* 0x00000000000e7213 */ /* 0x000fe40000000000 */
[----:B------:R-:W-:Y:S01]  /*0880*/  IABS R15, R10 ;  /* 0x0000000a000f7213 */ /* 0x000fe20000000000 */
[--C-:B---3--:R-:W-:Y:S01]  /*0890*/  IMAD.MOV R11, RZ, RZ, -R7.reuse ;  /* 0x000000ffff0b7224 */ /* 0x108fe200078e0a07 */
[----:B------:R-:W-:Y:S02]  /*08a0*/  ISETP.GE.AND P1, PT, R0, RZ, PT ;  /* 0x000000ff0000720c */ /* 0x000fe40003f26270 */
[----:B------:R-:W-:Y:S01]  /*08b0*/  ISETP.GE.AND P5, PT, R10, RZ, PT ;  /* 0x000000ff0a00720c */ /* 0x000fe20003fa6270 */
[----:B------:R-:W-:Y:S01]  /*08c0*/  IMAD R11, R11, R12, RZ ;  /* 0x0000000c0b0b7224 */ /* 0x000fe200078e02ff */
[C---:B------:R-:W-:Y:S02]  /*08d0*/  LOP3.LUT R89, R4.reuse, 0x48, RZ, 0xfc, !PT ;  /* 0x0000004804597812 */ /* 0x040fe400078efcff */
[C---:B------:R-:W-:Y:S01]  /*08e0*/  LOP3.LUT R90, R4.reuse, 0x44, RZ, 0xfc, !PT ;  /* 0x00000044045a7812 */ /* 0x040fe200078efcff */
[----:B------:R-:W-:Y:S01]  /*08f0*/  IMAD.HI.U32 R6, R7, R11, R6 ;  /* 0x0000000b07067227 */ /* 0x000fe200078e0006 */
[C---:B------:R-:W-:Y:S01]  /*0900*/  LOP3.LUT R91, R4.reuse, 0x40, RZ, 0xfc, !PT ;  /* 0x00000040045b7812 */ /* 0x040fe200078efcff */
[----:B------:R-:W0:Y:S01]  /*0910*/  F2I.FTZ.U32.TRUNC.NTZ R7, R5 ;  /* 0x0000000500077305 */ /* 0x000e22000021f000 */
[----:B------:R-:W-:-:S02]  /*0920*/  LOP3.LUT R92, R4, 0x38, RZ, 0xfc, !PT ;  /* 0x00000038045c7812 */ /* 0x000fc400078efcff */
[----:B------:R-:W-:Y:S01]  /*0930*/  LOP3.LUT R93, R4, 0x34, RZ, 0xfc, !PT ;  /* 0x00000034045d7812 */ /* 0x000fe200078efcff */
[----:B------:R-:W-:Y:S01]  /*0940*/  IMAD.HI.U32 R6, R6, R13, RZ ;  /* 0x0000000d06067227 */ /* 0x000fe200078e00ff */
[C---:B------:R-:W-:Y:S02]  /*0950*/  LOP3.LUT R94, R4.reuse, 0x30, RZ, 0xfc, !PT ;  /* 0x00000030045e7812 */ /* 0x040fe400078efcff */
[C---:B------:R-:W-:Y:S01]  /*0960*/  LOP3.LUT R95, R4.reuse, 0x2c, RZ, 0xfc, !PT ;  /* 0x0000002c045f7812 */ /* 0x040fe200078efcff */
[----:B------:R-:W-:Y:S01]  /*0970*/  IMAD.MOV R6, RZ, RZ, -R6 ;  /* 0x000000ffff067224 */ /* 0x000fe200078e0a06 */
[C---:B------:R-:W-:Y:S02]  /*0980*/  LOP3.LUT R96, R4.reuse, 0x28, RZ, 0xfc, !PT ;  /* 0x0000002804607812 */ /* 0x040fe400078efcff */
[----:B------:R-:W-:Y:S01]  /*0990*/  LOP3.LUT R97, R4, 0x24, RZ, 0xfc, !PT ;  /* 0x0000002404617812 */ /* 0x000fe200078efcff */
[----:B------:R-:W-:Y:S01]  /*09a0*/  IMAD R13, R12, R6, R13 ;  /* 0x000000060c0d7224 */ /* 0x000fe200078e020d */
[C---:B------:R-:W-:Y:S01]  /*09b0*/  LOP3.LUT R98, R4.reuse, 0x20, RZ, 0xfc, !PT ;  /* 0x0000002004627812 */ /* 0x040fe200078efcff */
[----:B------:R-:W-:Y:S01]  /*09c0*/  IMAD.MOV.U32 R6, RZ, RZ, RZ ;  /* 0x000000ffff067224 */ /* 0x000fe200078e00ff */
[----:B------:R-:W-:Y:S01]  /*09d0*/  LOP3.LUT R99, R4, 0x18, RZ, 0xfc, !PT ;  /* 0x0000001804637812 */ /* 0x000fe200078efcff */
[----:B0-----:R-:W-:Y:S01]  /*09e0*/  IMAD.MOV R11, RZ, RZ, -R7 ;  /* 0x000000ffff0b7224 */ /* 0x001fe200078e0a07 */
[----:B------:R-:W-:-:S02]  /*09f0*/  ISETP.GT.U32.AND P0, PT, R12, R13, PT ;  /* 0x0000000d0c00720c */ /* 0x000fc40003f04070 */
[C---:B------:R-:W-:Y:S01]  /*0a00*/  LOP3.LUT R100, R4.reuse, 0x14, RZ, 0xfc, !PT ;  /* 0x0000001404647812 */ /* 0x040fe200078efcff */
[----:B------:R-:W-:Y:S01]  /*0a10*/  IMAD R11, R11, R34, RZ ;  /* 0x000000220b0b7224 */ /* 0x000fe200078e02ff */
[C---:B------:R-:W-:Y:S02]  /*0a20*/  LOP3.LUT R101, R4.reuse, 0x10, RZ, 0xfc, !PT ;  /* 0x0000001004657812 */ /* 0x040fe400078efcff */
[C---:B------:R-:W-:Y:S01]  /*0a30*/  LOP3.LUT R102, R4.reuse, 0xc, RZ, 0xfc, !PT ;  /* 0x0000000c04667812 */ /* 0x040fe200078efcff */
[----:B------:R-:W-:Y:S01]  /*0a40*/  IMAD.HI.U32 R6, R7, R11, R6 ;  /* 0x0000000b07067227 */ /* 0x000fe200078e0006 */
[C---:B------:R-:W-:Y:S02]  /*0a50*/  LOP3.LUT R103, R4.reuse, 0x8, RZ, 0xfc, !PT ;  /* 0x0000000804677812 */ /* 0x040fe400078efcff */
[----:B------:R-:W-:Y:S01]  /*0a60*/  LOP3.LUT R104, R4, 0x4, RZ, 0xfc, !PT ;  /* 0x0000000404687812 */ /* 0x000fe200078efcff */
[----:B------:R-:W-:Y:S02]  /*0a70*/  IMAD.MOV.U32 R11, RZ, RZ, R14 ;  /* 0x000000ffff0b7224 */ /* 0x000fe400078e000e */
[----:B------:R-:W-:-:S02]  /*0a80*/  @!P0 IMAD.IADD R13, R13, 0x1, -R12 ;  /* 0x000000010d0d8824 */ /* 0x000fc400078e0a0c */
[----:B------:R-:W-:-:S03]  /*0a90*/  IMAD.HI.U32 R5, R6, R11, RZ ;  /* 0x0000000b06057227 */ /* 0x000fc600078e00ff */
[----:B------:R-:W-:Y:S01]  /*0aa0*/  ISETP.GT.U32.AND P0, PT, R12, R13, PT ;  /* 0x0000000d0c00720c */ /* 0x000fe20003f04070 */
[----:B------:R-:W-:Y:S02]  /*0ab0*/  IMAD.MOV R5, RZ, RZ, -R5 ;  /* 0x000000ffff057224 */ /* 0x000fe400078e0a05 */
[----:B------:R-:W-:-:S04]  /*0ac0*/  IMAD.HI.U32 R7, R6, R15, RZ ;  /* 0x0000000f06077227 */ /* 0x000fc800078e00ff */
[----:B------:R-:W-:Y:S02]  /*0ad0*/  VIADD R14, R9, 0xc ;  /* 0x0000000c090e7836 */ /* 0x000fe40000000000 */
[C---:B------:R-:W-:Y:S02]  /*0ae0*/  IMAD R0, R34.reuse, R5, R11 ;  /* 0x0000000522007224 */ /* 0x040fe400078e020b */
[----:B------:R-:W-:Y:S01]  /*0af0*/  IMAD.MOV R7, RZ, RZ, -R7 ;  /* 0x000000ffff077224 */ /* 0x000fe200078e0a07 */
[----:B------:R-:W-:Y:S01]  /*0b00*/  IABS R17, R14 ;  /* 0x0000000e00117213 */ /* 0x000fe20000000000 */
[----:B------:R-:W-:Y:S01]  /*0b10*/  @!P0 IMAD.IADD R13, R13, 0x1, -R12 ;  /* 0x000000010d0d8824 */ /* 0x000fe200078e0a0c */
[C---:B------:R-:W-:Y:S01]  /*0b20*/  ISETP.GT.U32.AND P2, PT, R34.reuse, R0, PT ;  /* 0x000000002200720c */ /* 0x040fe20003f44070 */
[----:B------:R-:W-:Y:S01]  /*0b30*/  IMAD R5, R34, R7, R15 ;  /* 0x0000000722057224 */ /* 0x000fe200078e020f */
[----:B------:R-:W-:Y:S01]  /*0b40*/  ISETP.GE.AND P0, PT, R3, RZ, PT ;  /* 0x000000ff0300720c */ /* 0x000fe20003f06270 */
[----:B------:R-:W-:-:S03]  /*0b50*/  IMAD.HI.U32 R10, R6, R17, RZ ;  /* 0x00000011060a7227 */ /* 0x000fc600078e00ff */
[----:B------:R-:W-:Y:S01]  /*0b60*/  ISETP.GT.U32.AND P6, PT, R34, R5, PT ;  /* 0x000000052200720c */ /* 0x000fe20003fc4070 */
[----:B------:R-:W-:-:S04]  /*0b70*/  IMAD.HI.U32 R11, R6, R19, RZ ;  /* 0x00000013060b7227 */ /* 0x000fc800078e00ff */
[----:B------:R-:W-:Y:S02]  /*0b80*/  IMAD.MOV R10, RZ, RZ, -R10 ;  /* 0x000000ffff0a7224 */ /* 0x000fe400078e0a0a */
[----:B------:R-:W-:Y:S02]  /*0b90*/  IMAD.MOV.U32 R30, RZ, RZ, R13 ;  /* 0x000000ffff1e7224 */ /* 0x000fe400078e000d */
[----:B------:R-:W-:Y:S02]  /*0ba0*/  VIADD R7, R9, 0xd ;  /* 0x0000000d09077836 */ /* 0x000fe40000000000 */
[----:B------:R-:W-:Y:S02]  /*0bb0*/  IMAD.MOV R11, RZ, RZ, -R11 ;  /* 0x000000ffff0b7224 */ /* 0x000fe400078e0a0b */
[----:B------:R-:W-:Y:S01]  /*0bc0*/  IMAD R10, R34, R10, R17 ;  /* 0x0000000a220a7224 */ /* 0x000fe200078e0211 */
[----:B------:R-:W-:Y:S01]  /*0bd0*/  IABS R15, R7 ;  /* 0x00000007000f7213 */ /* 0x000fe20000000000 */
[----:B------:R-:W-:Y:S01]  /*0be0*/  @!P2 IMAD.IADD R0, R0, 0x1, -R34 ;  /* 0x000000010000a824 */ /* 0x000fe200078e0a22 */
[----:B------:R-:W-:Y:S01]  /*0bf0*/  ISETP.GE.AND P3, PT, R7, RZ, PT ;  /* 0x000000ff0700720c */ /* 0x000fe20003f66270 */
[----:B------:R-:W-:Y:S01]  /*0c00*/  @!P0 IMAD.MOV R30, RZ, RZ, -R30 ;  /* 0x000000ffff1e8224 */ /* 0x000fe200078e0a1e */
[----:B------:R-:W-:Y:S01]  /*0c10*/  @!P4 LOP3.LUT R30, RZ, R20, RZ, 0x33, !PT ;  /* 0x00000014ff1ec212 */ /* 0x000fe200078e33ff */
[C---:B------:R-:W-:Y:S01]  /*0c20*/  IMAD R11, R34.reuse, R11, R19 ;  /* 0x0000000b220b7224 */ /* 0x040fe200078e0213 */
[C---:B------:R-:W-:Y:S01]  /*0c30*/  ISETP.GT.U32.AND P4, PT, R34.reuse, R10, PT ;  /* 0x0000000a2200720c */ /* 0x040fe20003f84070 */
[----:B------:R-:W-:Y:S01]  /*0c40*/  @!P6 IMAD.IADD R5, R5, 0x1, -R34 ;  /* 0x000000010505e824 */ /* 0x000fe200078e0a22 */
[----:B------:R-:W-:Y:S01]  /*0c50*/  ISETP.GT.U32.AND P2, PT, R34, R0, PT ;  /* 0x000000002200720c */ /* 0x000fe20003f44070 */
[----:B------:R-:W-:Y:S01]  /*0c60*/  IMAD.HI.U32 R7, R6, R15, RZ ;  /* 0x0000000f06077227 */ /* 0x000fe200078e00ff */
[----:B------:R-:W-:-:S02]  /*0c70*/  ISETP.GT.U32.AND P6, PT, R34, R11, PT ;  /* 0x0000000b2200720c */ /* 0x000fc40003fc4070 */
[----:B------:R-:W-:Y:S01]  /*0c80*/  IABS R17, R28 ;  /* 0x0000001c00117213 */ /* 0x000fe20000000000 */
[----:B------:R-:W-:Y:S01]  /*0c90*/  IMAD.HI.U32 R12, R6, R23, RZ ;  /* 0x00000017060c7227 */ /* 0x000fe200078e00ff */
[----:B------:R-:W-:-:S03]  /*0ca0*/  IABS R19, R32 ;  /* 0x0000002000137213 */ /* 0x000fc60000000000 */
[----:B------:R-:W-:Y:S02]  /*0cb0*/  IMAD.MOV R7, RZ, RZ, -R7 ;  /* 0x000000ffff077224 */ /* 0x000fe400078e0a07 */
[----:B------:R-:W-:Y:S02]  /*0cc0*/  VIADD R20, R9, 0x9 ;  /* 0x0000000909147836 */ /* 0x000fe40000000000 */
[----:B------:R-:W-:Y:S02]  /*0cd0*/  IMAD R7, R34, R7, R15 ;  /* 0x0000000722077224 */ /* 0x000fe400078e020f */
[----:B------:R-:W-:Y:S01]  /*0ce0*/  IMAD.MOV R12, RZ, RZ, -R12 ;  /* 0x000000ffff0c7224 */ /* 0x000fe200078e0a0c */
[----:B------:R-:W-:Y:S01]  /*0cf0*/  IABS R15, R20 ;  /* 0x00000014000f7213 */ /* 0x000fe20000000000 */
[--C-:B------:R-:W-:Y:S01]  /*0d00*/  @!P4 IMAD.IADD R10, R10, 0x1, -R34.reuse ;  /* 0x000000010a0ac824 */ /* 0x100fe200078e0a22 */
[----:B------:R-:W-:Y:S01]  /*0d10*/  ISETP.GT.U32.AND P0, PT, R34, R7, PT ;  /* 0x000000072200720c */ /* 0x000fe20003f04070 */
[--C-:B------:R-:W-:Y:S01]  /*0d20*/  @!P2 IMAD.IADD R0, R0, 0x1, -R34.reuse ;  /* 0x000000010000a824 */ /* 0x100fe200078e0a22 */
[----:B------:R-:W-:Y:S01]  /*0d30*/  ISETP.GE.AND P2, PT, R14, RZ, PT ;  /* 0x000000ff0e00720c */ /* 0x000fe20003f46270 */
[C---:B------:R-:W-:Y:S01]  /*0d40*/  IMAD R13, R34.reuse, R12, R23 ;  /* 0x0000000c220d7224 */ /* 0x040fe200078e0217 */
[----:B------:R-:W-:Y:S01]  /*0d50*/  IABS R23, R33 ;  /* 0x0000002100177213 */ /* 0x000fe20000000000 */
[----:B------:R-:W-:Y:S01]  /*0d60*/  @!P6 IMAD.IADD R11, R11, 0x1, -R34 ;  /* 0x000000010b0be824 */ /* 0x000fe200078e0a22 */
[----:B------:R-:W-:Y:S01]  /*0d70*/  ISETP.GT.U32.AND P6, PT, R34, R10, PT ;  /* 0x0000000a2200720c */ /* 0x000fe20003fc4070 */
[----:B------:R-:W-:-:S02]  /*0d80*/  IMAD.MOV.U32 R12, RZ, RZ, R0 ;  /* 0x000000ffff0c7224 */ /* 0x000fc400078e0000 */
[----:B------:R-:W-:-:S04]  /*0d90*/  IMAD.HI.U32 R0, R6, R15, RZ ;  /* 0x0000000f06007227 */ /* 0x000fc800078e00ff */
[----:B------:R-:W-:Y:S02]  /*0da0*/  IMAD.MOV R0, RZ, RZ, -R0 ;  /* 0x000000ffff007224 */ /* 0x000fe400078e0a00 */
[----:B------:R-:W-:-:S04]  /*0db0*/  IMAD.HI.U32 R14, R6, R17, RZ ;  /* 0x00000011060e7227 */ /* 0x000fc800078e00ff */
[----:B------:R-:W-:Y:S02]  /*0dc0*/  IMAD R0, R34, R0, R15 ;  /* 0x0000000022007224 */ /* 0x000fe400078e020f */
[--C-:B------:R-:W-:Y:S02]  /*0dd0*/  @!P6 IMAD.IADD R10, R10, 0x1, -R34.reuse ;  /* 0x000000010a0ae824 */ /* 0x100fe400078e0a22 */
[----:B------:R-:W-:Y:S01]  /*0de0*/  @!P0 IMAD.IADD R7, R7, 0x1, -R34 ;  /* 0x0000000107078824 */ /* 0x000fe200078e0a22 */
[C---:B------:R-:W-:Y:S01]  /*0df0*/  ISETP.GT.U32.AND P6, PT, R34.reuse, R0, PT ;  /* 0x000000002200720c */ /* 0x040fe20003fc4070 */
[----:B------:R-:W-:Y:S01]  /*0e00*/  IMAD.MOV R15, RZ, RZ, -R14 ;  /* 0x000000ffff0f7224 */ /* 0x000fe200078e0a0e */
[----:B------:R-:W-:Y:S01]  /*0e10*/  ISETP.GT.U32.AND P0, PT, R34, R5, PT ;  /* 0x000000052200720c */ /* 0x000fe20003f04070 */
[----:B------:R-:W-:Y:S01]  /*0e20*/  IMAD.HI.U32 R14, R6, R19, RZ ;  /* 0x00000013060e7227 */ /* 0x000fe200078e00ff */
[----:B------:R-:W-:-:S03]  /*0e30*/  ISETP.GT.U32.AND P4, PT, R34, R7, PT ;  /* 0x000000072200720c */ /* 0x000fc60003f84070 */
[C---:B------:R-:W-:Y:S02]  /*0e40*/  IMAD R15, R34.reuse, R15, R17 ;  /* 0x0000000f220f7224 */ /* 0x040fe400078e0211 */
[----:B------:R-:W-:Y:S02]  /*0e50*/  IMAD.MOV R14, RZ, RZ, -R14 ;  /* 0x000000ffff0e7224 */ /* 0x000fe400078e0a0e */
[----:B------:R-:W-:Y:S01]  /*0e60*/  @!P1 IMAD.MOV R12, RZ, RZ, -R12 ;  /* 0x000000ffff0c9224 */ /* 0x000fe200078e0a0c */
[----:B------:R-:W-:Y:S01]  /*0e70*/  ISETP.GT.U32.AND P1, PT, R34, R11, PT ;  /* 0x0000000b2200720c */ /* 0x000fe20003f24070 */
[--C-:B------:R-:W-:Y:S01]  /*0e80*/  @!P6 IMAD.IADD R0, R0, 0x1, -R34.reuse ;  /* 0x000000010000e824 */ /* 0x100fe200078e0a22 */
[C---:B------:R-:W-:Y:S01]  /*0e90*/  ISETP.GT.U32.AND P6, PT, R34.reuse, R15, PT ;  /* 0x0000000f2200720c */ /* 0x040fe20003fc4070 */
[----:B------:R-:W-:Y:S01]  /*0ea0*/  IMAD R17, R34, R14, R19 ;  /* 0x0000000e22117224 */ /* 0x000fe200078e0213 */
[----:B------:R-:W-:Y:S01]  /*0eb0*/  IABS R14, R35 ;  /* 0x00000023000e7213 */ /* 0x000fe20000000000 */
[----:B------:R-:W-:Y:S01]  /*0ec0*/  @!P4 IMAD.IADD R7, R7, 0x1, -R34 ;  /* 0x000000010707c824 */ /* 0x000fe200078e0a22 */
[----:B------:R-:W-:Y:S01]  /*0ed0*/  ISETP.GE.AND P4, PT, R16, RZ, PT ;  /* 0x000000ff1000720c */ /* 0x000fe20003f86270 */
[----:B------:R-:W-:-:S04]  /*0ee0*/  IMAD.HI.U32 R16, R6, R23, RZ ;  /* 0x0000001706107227 */ /* 0x000fc800078e00ff */
[----:B------:R-:W-:Y:S02]  /*0ef0*/  IMAD.MOV R16, RZ, RZ, -R16 ;  /* 0x000000ffff107224 */ /* 0x000fe400078e0a10 */
[--C-:B------:R-:W-:Y:S01]  /*0f00*/  @!P1 IMAD.IADD R11, R11, 0x1, -R34.reuse ;  /* 0x000000010b0b9824 */ /* 0x100fe200078e0a22 */
[----:B------:R-:W-:Y:S01]  /*0f10*/  ISETP.GE.AND P1, PT, R18, RZ, PT ;  /* 0x000000ff1200720c */ /* 0x000fe20003f26270 */
[----:B------:R-:W-:Y:S01]  /*0f20*/  @!P6 IMAD.IADD R15, R15, 0x1, -R34 ;  /* 0x000000010f0fe824 */ /* 0x000fe200078e0a22 */
[C---:B------:R-:W-:Y:S01]  /*0f30*/  ISETP.GT.U32.AND P6, PT, R34.reuse, R17, PT ;  /* 0x000000112200720c */ /* 0x040fe20003fc4070 */
[----:B------:R-:W-:Y:S02]  /*0f40*/  IMAD R19, R34, R16, R23 ;  /* 0x0000001022137224 */ /* 0x000fe400078e0217 */
[----:B------:R-:W-:-:S04]  /*0f50*/  IMAD.HI.U32 R16, R6, R25, RZ ;  /* 0x0000001906107227 */ /* 0x000fc800078e00ff */
[----:B------:R-:W-:Y:S02]  /*0f60*/  IMAD.MOV R16, RZ, RZ, -R16 ;  /* 0x000000ffff107224 */ /* 0x000fe400078e0a10 */
[----:B------:R-:W-:Y:S02]  /*0f70*/  IMAD.MOV.U32 R18, RZ, RZ, R10 ;  /* 0x000000ffff127224 */ /* 0x000fe400078e000a */
[C---:B------:R-:W-:Y:S02]  /*0f80*/  IMAD R25, R34.reuse, R16, R25 ;  /* 0x0000001022197224 */ /* 0x040fe400078e0219 */
[----:B------:R-:W-:Y:S01]  /*0f90*/  @!P6 IMAD.IADD R17, R17, 0x1, -R34 ;  /* 0x000000011111e824 */ /* 0x000fe200078e0a22 */
[C---:B------:R-:W-:Y:S01]  /*0fa0*/  ISETP.GT.U32.AND P6, PT, R34.reuse, R0, PT ;  /* 0x000000002200720c */ /* 0x040fe20003fc4070 */
[----:B------:R-:W-:Y:S02]  /*0fb0*/  IMAD.MOV.U32 R16, RZ, RZ, R7 ;  /* 0x000000ffff107224 */ /* 0x000fe400078e0007 */
[----:B------:R-:W-:Y:S01]  /*0fc0*/  @!P2 IMAD.MOV R18, RZ, RZ, -R18 ;  /* 0x000000ffff12a224 */ /* 0x000fe200078e0a12 */
[----:B------:R-:W-:Y:S01]  /*0fd0*/  ISETP.GT.U32.AND P2, PT, R34, R15, PT ;  /* 0x0000000f2200720c */ /* 0x000fe20003f44070 */
[----:B------:R-:W-:-:S04]  /*0fe0*/  IMAD.HI.U32 R22, R6, R27, RZ ;  /* 0x0000001b06167227 */ /* 0x000fc800078e00ff */
[----:B------:R-:W-:Y:S01]  /*0ff0*/  @!P0 IMAD.IADD R5, R5, 0x1, -R34 ;  /* 0x0000000105058824 */ /* 0x000fe200078e0a22 */
[C---:B------:R-:W-:Y:S01]  /*1000*/  ISETP.GT.U32.AND P0, PT, R34.reuse, R13, PT ;  /* 0x0000000d2200720c */ /* 0x040fe20003f04070 */
[----:B------:R-:W-:Y:S02]  /*1010*/  IMAD.MOV.U32 R23, RZ, RZ, R14 ;  /* 0x000000ffff177224 */ /* 0x000fe400078e000e */
[----:B------:R-:W-:Y:S01]  /*1020*/  @!P3 IMAD.MOV R16, RZ, RZ, -R16 ;  /* 0x000000ffff10b224 */ /* 0x000fe200078e0a10 */
[----:B------:R-:W-:Y:S01]  /*1030*/  ISETP.GT.U32.AND P3, PT, R34, R17, PT ;  /* 0x000000112200720c */ /* 0x000fe20003f64070 */
[----:B------:R-:W-:Y:S02]  /*1040*/  IMAD.MOV R22, RZ, RZ, -R22 ;  /* 0x000000ffff167224 */ /* 0x000fe400078e0a16 */
[----:B------:R-:W-:-:S04]  /*1050*/  IMAD.HI.U32 R14, R6, R23, RZ ;  /* 0x00000017060e7227 */ /* 0x000fc800078e00ff */
[C---:B------:R-:W-:Y:S02]  /*1060*/  IMAD R26, R34.reuse, R22, R27 ;  /* 0x00000016221a7224 */ /* 0x040fe400078e021b */
[----:B------:R-:W-:Y:S02]  /*1070*/  IMAD.MOV R14, RZ, RZ, -R14 ;  /* 0x000000ffff0e7224 */ /* 0x000fe400078e0a0e */
[--C-:B------:R-:W-:Y:S01]  /*1080*/  @!P2 IMAD.IADD R15, R15, 0x1, -R34.reuse ;  /* 0x000000010f0fa824 */ /* 0x100fe200078e0a22 */
[C---:B------:R-:W-:Y:S01]  /*1090*/  ISETP.GT.U32.AND P2, PT, R34.reuse, R26, PT ;  /* 0x0000001a2200720c */ /* 0x040fe20003f44070 */
[----:B------:R-:W-:Y:S02]  /*10a0*/  IMAD R23, R34, R14, R23 ;  /* 0x0000000e22177224 */ /* 0x000fe400078e0217 */
[----:B------:R-:W-:Y:S01]  /*10b0*/  @!P0 IMAD.IADD R13, R13, 0x1, -R34 ;  /* 0x000000010d0d8824 */ /* 0x000fe200078e0a22 */
[----:B------:R-:W-:Y:S01]  /*10c0*/  ISETP.GE.AND P0, PT, R20, RZ, PT ;  /* 0x000000ff1400720c */ /* 0x000fe20003f06270 */
[----:B------:R-:W-:-:S02]  /*10d0*/  IMAD.MOV.U32 R14, RZ, RZ, R5 ;  /* 0x000000ffff0e7224 */ /* 0x000fc400078e0005 */
[----:B------:R-:W-:Y:S01]  /*10e0*/  @!P3 IMAD.IADD R17, R17, 0x1, -R34 ;  /* 0x000000011111b824 */ /* 0x000fe200078e0a22 */
[----:B------:R-:W-:Y:S01]  /*10f0*/  ISETP.GE.AND P3, PT, R28, RZ, PT ;  /* 0x000000ff1c00720c */ /* 0x000fe20003f66270 */
[----:B------:R-:W-:-:S04]  /*1100*/  IMAD.HI.U32 R24, R6, R29, RZ ;  /* 0x0000001d06187227 */ /* 0x000fc800078e00ff */
[----:B------:R-:W-:Y:S01]  /*1110*/  @!P5 IMAD.MOV R14, RZ, RZ, -R14 ;  /* 0x000000ffff0ed224 */ /* 0x000fe200078e0a0e */
[C---:B------:R-:W-:Y:S01]  /*1120*/  ISETP.GT.U32.AND P5, PT, R34.reuse, R13, PT ;  /* 0x0000000d2200720c */ /* 0x040fe20003fa4070 */
[----:B------:R-:W-:Y:S02]  /*1130*/  IMAD.MOV.U32 R20, RZ, RZ, R11 ;  /* 0x000000ffff147224 */ /* 0x000fe400078e000b */
[----:B------:R-:W-:Y:S02]  /*1140*/  IMAD.MOV R24, RZ, RZ, -R24 ;  /* 0x000000ffff187224 */ /* 0x000fe400078e0a18 */
[----:B------:R-:W-:Y:S01]  /*1150*/  @!P4 IMAD.MOV R20, RZ, RZ, -R20 ;  /* 0x000000ffff14c224 */ /* 0x000fe200078e0a14 */
[C---:B------:R-:W-:Y:S01]  /*1160*/  ISETP.GT.U32.AND P4, PT, R34.reuse, R19, PT ;  /* 0x000000132200720c */ /* 0x040fe20003f84070 */
[----:B------:R-:W-:Y:S01]  /*1170*/  IMAD R27, R34, R24, R29 ;  /* 0x00000018221b7224 */ /* 0x000fe200078e021d */
[----:B------:R-:W-:Y:S01]  /*1180*/  IABS R29, R9 ;  /* 0x00000009001d7213 */ /* 0x000fe20000000000 */
[----:B------:R-:W-:Y:S01]  /*1190*/  @!P2 IMAD.IADD R26, R26, 0x1, -R34 ;  /* 0x000000011a1aa824 */ /* 0x000fe200078e0a22 */
[----:B------:R-:W-:Y:S01]  /*11a0*/  ISETP.GE.AND P2, PT, R33, RZ, PT ;  /* 0x000000ff2100720c */ /* 0x000fe20003f46270 */
[----:B------:R-:W-:-:S04]  /*11b0*/  IMAD.HI.U32 R5, R6, R31, RZ ;  /* 0x0000001f06057227 */ /* 0x000fc800078e00ff */
[----:B------:R-:W-:Y:S01]  /*11c0*/  @!P6 IMAD.IADD R0, R0, 0x1, -R34 ;  /* 0x000000010000e824 */ /* 0x000fe200078e0a22 */
[C---:B------:R-:W-:Y:S01]  /*11d0*/  ISETP.GT.U32.AND P6, PT, R34.reuse, R25, PT ;  /* 0x000000192200720c */ /* 0x040fe20003fc4070 */
[----:B------:R-:W-:Y:S01]  /*11e0*/  @!P3 IMAD.MOV R15, RZ, RZ, -R15 ;  /* 0x000000ffff0fb224 */ /* 0x000fe200078e0a0f */
[----:B------:R-:W-:Y:S01]  /*11f0*/  ISETP.GT.U32.AND P3, PT, R34, R26, PT ;  /* 0x0000001a2200720c */ /* 0x000fe20003f64070 */
[----:B------:R-:W-:Y:S02]  /*1200*/  IMAD.MOV R5, RZ, RZ, -R5 ;  /* 0x000000ffff057224 */ /* 0x000fe400078e0a05 */
[----:B------:R-:W-:-:S04]  /*1210*/  IMAD.HI.U32 R6, R6, R29, RZ ;  /* 0x0000001d06067227 */ /* 0x000fc800078e00ff */
[----:B------:R-:W-:Y:S01]  /*1220*/  @!P5 IMAD.IADD R13, R13, 0x1, -R34 ;  /* 0x000000010d0dd824 */ /* 0x000fe200078e0a22 */
[C---:B------:R-:W-:Y:S01]  /*1230*/  ISETP.GT.U32.AND P5, PT, R34.reuse, R23, PT ;  /* 0x000000172200720c */ /* 0x040fe20003fa4070 */
[C---:B------:R-:W-:Y:S01]  /*1240*/  IMAD R28, R34.reuse, R5, R31 ;  /* 0x00000005221c7224 */ /* 0x040fe200078e021f */
[----:B------:R-:W-:Y:S01]  /*1250*/  SHF.R.S32.HI R5, RZ, 0x1f, R8 ;  /* 0x0000001fff057819 */ /* 0x000fe20000011408 */
[----:B------:R-:W-:Y:S02]  /*1260*/  IMAD.MOV R6, RZ, RZ, -R6 ;  /* 0x000000ffff067224 */ /* 0x000fe400078e0a06 */
[----:B------:R-:W-:Y:S01]  /*1270*/  @!P4 IMAD.IADD R19, R19, 0x1, -R34 ;  /* 0x000000011313c824 */ /* 0x000fe200078e0a22 */
[----:B------:R-:W-:Y:S01]  /*1280*/  ISETP.GT.U32.AND P4, PT, R34, R27, PT ;  /* 0x0000001b2200720c */ /* 0x000fe20003f84070 */
[----:B------:R-:W-:Y:S01]  /*1290*/  IMAD.MOV.U32 R22, RZ, RZ, R13 ;  /* 0x000000ffff167224 */ /* 0x000fe200078e000d */
[----:B------:R-:W-:Y:S01]  /*12a0*/  SHF.R.S32.HI R13, RZ, 0x6, R2 ;  /* 0x00000006ff0d7819 */ /* 0x000fe20000011402 */
[----:B------:R-:W-:-:S02]  /*12b0*/  IMAD.SHL.U32 R10, R2, 0x40, RZ ;  /* 0x00000040020a7824 */ /* 0x000fc400078e00ff */
[----:B------:R-:W-:Y:S02]  /*12c0*/  IMAD.SHL.U32 R7, R2, 0x8, RZ ;  /* 0x0000000802077824 */ /* 0x000fe400078e00ff */
[----:B------:R-:W-:Y:S01]  /*12d0*/  IMAD.MOV.U32 R24, RZ, RZ, R0 ;  /* 0x000000ffff187224 */ /* 0x000fe200078e0000 */
[----:B------:R-:W-:Y:S01]  /*12e0*/  LEA.HI R0, R5, R8, RZ, 0x7 ;  /* 0x0000000805007211 */ /* 0x000fe200078f38ff */
[----:B------:R-:W-:Y:S01]  /*12f0*/  IMAD R29, R34, R6, R29 ;  /* 0x00000006221d7224 */ /* 0x000fe200078e021d */
[----:B------:R-:W-:Y:S01]  /*1300*/  LOP3.LUT R5, R2, 0x40, RZ, 0xc0, !PT ;  /* 0x0000004002057812 */ /* 0x000fe200078ec0ff */
[----:B------:R-:W-:Y:S01]  /*1310*/  @!P1 IMAD.MOV R22, RZ, RZ, -R22 ;  /* 0x000000ffff169224 */ /* 0x000fe200078e0a16 */
[----:B------:R-:W-:Y:S01]  /*1320*/  ISETP.GT.U32.AND P1, PT, R34, R19, PT ;  /* 0x000000132200720c */ /* 0x000fe20003f24070 */
[--C-:B------:R-:W-:Y:S01]  /*1330*/  @!P6 IMAD.IADD R25, R25, 0x1, -R34.reuse ;  /* 0x000000011919e824 */ /* 0x100fe200078e0a22 */
[----:B------:R-:W-:Y:S01]  /*1340*/  LOP3.LUT R6, R2, 0x7, RZ, 0xc0, !PT ;  /* 0x0000000702067812 */ /* 0x000fe200078ec0ff */
[--C-:B------:R-:W-:Y:S01]  /*1350*/  @!P3 IMAD.IADD R26, R26, 0x1, -R34.reuse ;  /* 0x000000011a1ab824 */ /* 0x100fe200078e0a22 */
[----:B------:R-:W-:Y:S01]  /*1360*/  LOP3.LUT R31, R10, 0x800, RZ, 0xc0, !PT ;  /* 0x000008000a1f7812 */ /* 0x000fe200078ec0ff */
[----:B------:R-:W-:Y:S01]  /*1370*/  IMAD.SHL.U32 R8, R2, 0x2, RZ ;  /* 0x0000000202087824 */ /* 0x000fe200078e00ff */
[----:B------:R-:W-:Y:S01]  /*1380*/  ISETP.GT.U32.AND P6, PT, R34, R28, PT ;  /* 0x0000001c2200720c */ /* 0x000fe20003fc4070 */
[--C-:B------:R-:W-:Y:S01]  /*1390*/  @!P5 IMAD.IADD R23, R23, 0x1, -R34.reuse ;  /* 0x000000011717d824 */ /* 0x100fe200078e0a22 */
[----:B------:R-:W-:Y:S01]  /*13a0*/  LOP3.LUT R11, R7, 0x30, RZ, 0xc0, !PT ;  /* 0x00000030070b7812 */ /* 0x000fe200078ec0ff */
[----:B------:R-:W-:Y:S01]  /*13b0*/  IMAD R33, R6, 0x100, R31 ;  /* 0x0000010006217824 */ /* 0x000fe200078e021f */
[----:B------:R-:W-:Y:S01]  /*13c0*/  ISETP.GT.U32.AND P3, PT, R34, R29, PT ;  /* 0x0000001d2200720c */ /* 0x000fe20003f64070 */
[----:B------:R-:W-:Y:S01]  /*13d0*/  IMAD.SHL.U32 R31, R6, 0x10, RZ ;  /* 0x00000010061f7824 */ /* 0x000fe200078e00ff */
[----:B------:R-:W-:Y:S01]  /*13e0*/  SHF.R.U32.HI R7, RZ, 0x1, R5 ;  /* 0x00000001ff077819 */ /* 0x000fe20000011605 */
[--C-:B------:R-:W-:Y:S01]  /*13f0*/  @!P1 IMAD.IADD R19, R19, 0x1, -R34.reuse ;  /* 0x0000000113139824 */ /* 0x100fe200078e0a22 */
[----:B------:R-:W-:Y:S01]  /*1400*/  ISETP.GE.AND P5, PT, R32, RZ, PT ;  /* 0x000000ff2000720c */ /* 0x000fe20003fa6270 */
[----:B------:R-:W-:Y:S01]  /*1410*/  @!P4 IMAD.IADD R27, R27, 0x1, -R34 ;  /* 0x000000011b1bc824 */ /* 0x000fe200078e0a22 */
[----:B------:R-:W-:Y:S01]  /*1420*/  SGXT R10, R13, 0x1 ;  /* 0x000000010d0a781a */ /* 0x000fe20000000200 */
[----:B------:R-:W-:Y:S01]  /*1430*/  IMAD R13, R6, 0x40, R11 ;  /* 0x00000040060d7824 */ /* 0x000fe200078e020b */
[----:B------:R-:W-:Y:S01]  /*1440*/  LOP3.LUT R32, R7, 0x10, R8, 0xf8, !PT ;  /* 0x0000001007207812 */ /* 0x000fe200078ef808 */
[----:B------:R-:W-:Y:S01]  /*1450*/  IMAD.SHL.U32 R6, R2, 0x20, RZ ;  /* 0x0000002002067824 */ /* 0x000fe200078e00ff */
[----:B------:R-:W-:Y:S01]  /*1460*/  LOP3.LUT R11, R10, 0x90, RZ, 0xc0, !PT ;  /* 0x000000900a0b7812 */ /* 0x000fe200078ec0ff */
[--C-:B------:R-:W-:Y:S01]  /*1470*/  @!P6 IMAD.IADD R28, R28, 0x1, -R34.reuse ;  /* 0x000000011c1ce824 */ /* 0x100fe200078e0a22 */
[----:B------:R-:W-:Y:S01]  /*1480*/  LOP3.LUT R32, R13, R32, RZ, 0x3c, !PT ;  /* 0x000000200d207212 */ /* 0x000fe200078e3cff */
[----:B------:R-:W-:Y:S01]  /*1490*/  @!P3 IMAD.IADD R29, R29, 0x1, -R34 ;  /* 0x000000011d1db824 */ /* 0x000fe200078e0a22 */
[----:B------:R-:W-:Y:S01]  /*14a0*/  LOP3.LUT R13, R6, 0x200, RZ, 0xc0, !PT ;  /* 0x00000200060d7812 */ /* 0x000fe200078ec0ff */
[----:B------:R-:W-:Y:S01]  /*14b0*/  @!P2 IMAD.MOV R19, RZ, RZ, -R19 ;  /* 0x000000ffff13a224 */ /* 0x000fe200078e0a13 */
[----:B------:R-:W-:Y:S01]  /*14c0*/  LOP3.LUT R10, R31, 0x30, R8, 0x78, !PT ;  /* 0x000000301f0a7812 */ /* 0x000fe200078e7808 */
[----:B------:R-:W-:Y:S01]  /*14d0*/  @!P0 IMAD.MOV R24, RZ, RZ, -R24 ;  /* 0x000000ffff188224 */ /* 0x000fe200078e0a18 */
[----:B------:R-:W-:Y:S01]  /*14e0*/  LOP3.LUT R8, R11, 0x7e, R8, 0x78, !PT ;  /* 0x0000007e0b087812 */ /* 0x000fe200078e7808 */
[----:B------:R-:W-:Y:S01]  /*14f0*/  @!P5 IMAD.MOV R17, RZ, RZ, -R17 ;  /* 0x000000ffff11d224 */ /* 0x000fe200078e0a11 */
[----:B------:R-:W-:Y:S01]  /*1500*/  IADD3 R11, R32, UR4, R13 ;  /* 0x00000004200b7c10 */ /* 0x000fe2000fffe00d */
[----:B------:R-:W-:Y:S01]  /*1510*/  IMAD R30, R30, UR5, RZ ;  /* 0x000000051e1e7c24 */ /* 0x000fe2000f8e02ff */
[----:B------:R-:W-:Y:S01]  /*1520*/  ISETP.NE.AND P2, PT, R21, RZ, PT ;  /* 0x000000ff1500720c */ /* 0x000fe20003f45270 */
[----:B------:R-:W-:Y:S01]  /*1530*/  IMAD.IADD R10, R33, 0x1, R10 ;  /* 0x00000001210a7824 */ /* 0x000fe200078e020a */
[----:B------:R-:W-:Y:S01]  /*1540*/  LOP3.LUT R13, RZ, R21, RZ, 0x33, !PT ;  /* 0x00000015ff0d7212 */ /* 0x000fe200078e33ff */
[----:B------:R-:W-:Y:S01]  /*1550*/  ULDC UR5, c[0x0][0x230] ;  /* 0x00008c0000057ab9 */ /* 0x000fe20000000800 */
[----:B------:R-:W0:Y:S01]  /*1560*/  LDC R21, c[0x0][0x240] ;  /* 0x00009000ff157b82 */ /* 0x000e220000000800 */
[----:B------:R-:W-:-:S02]  /*1570*/  ISETP.GT.U32.AND P4, PT, R34, R23, PT ;  /* 0x000000172200720c */ /* 0x000fc40003f84070 */
[C---:B------:R-:W-:Y:S02]  /*1580*/  ISETP.GT.U32.AND P0, PT, R34.reuse, R25, PT ;  /* 0x000000192200720c */ /* 0x040fe40003f04070 */
[C---:B------:R-:W-:Y:S02]  /*1590*/  ISETP.GT.U32.AND P5, PT, R34.reuse, R27, PT ;  /* 0x0000001b2200720c */ /* 0x040fe40003fa4070 */
[C---:B------:R-:W-:Y:S02]  /*15a0*/  ISETP.GT.U32.AND P6, PT, R34.reuse, R28, PT ;  /* 0x0000001c2200720c */ /* 0x040fe40003fc4070 */
[----:B------:R-:W-:Y:S02]  /*15b0*/  ISETP.GT.U32.AND P3, PT, R34, R29, PT ;  /* 0x0000001d2200720c */ /* 0x000fe40003f64070 */
[----:B------:R-:W-:Y:S02]  /*15c0*/  ISETP.GE.AND P1, PT, R35, RZ, PT ;  /* 0x000000ff2300720c */ /* 0x000fe40003f26270 */
[----:B------:R-:W-:Y:S01]  /*15d0*/  SEL R18, R13, R18, !P2 ;  /* 0x000000120d127207 */ /* 0x000fe20005000000 */
[--C-:B------:R-:W-:Y:S01]  /*15e0*/  @!P4 IMAD.IADD R23, R23, 0x1, -R34.reuse ;  /* 0x000000011717c824 */ /* 0x100fe200078e0a22 */
[----:B------:R-:W-:Y:S01]  /*15f0*/  ISETP.GE.AND P4, PT, R36, RZ, PT ;  /* 0x000000ff2400720c */ /* 0x000fe20003f86270 */
[--C-:B------:R-:W-:Y:S01]  /*1600*/  @!P0 IMAD.IADD R25, R25, 0x1, -R34.reuse ;  /* 0x0000000119198824 */ /* 0x100fe200078e0a22 */
[----:B------:R-:W-:Y:S01]  /*1610*/  ISETP.GE.AND P0, PT, R37, RZ, PT ;  /* 0x000000ff2500720c */ /* 0x000fe20003f06270 */
[--C-:B------:R-:W-:Y:S01]  /*1620*/  @!P5 IMAD.IADD R27, R27, 0x1, -R34.reuse ;  /* 0x000000011b1bd824 */ /* 0x100fe200078e0a22 */
[----:B------:R-:W-:Y:S01]  /*1630*/  ISETP.GE.AND P5, PT, R38, RZ, PT ;  /* 0x000000ff2600720c */ /* 0x000fe20003fa6270 */
[--C-:B------:R-:W-:Y:S01]  /*1640*/  @!P6 IMAD.IADD R28, R28, 0x1, -R34.reuse ;  /* 0x000000011c1ce824 */ /* 0x100fe200078e0a22 */
[----:B------:R-:W-:Y:S01]  /*1650*/  ISETP.GE.AND P6, PT, R39, RZ, PT ;  /* 0x000000ff2700720c */ /* 0x000fe20003fc6270 */
[----:B------:R-:W-:Y:S01]  /*1660*/  @!P3 IMAD.IADD R29, R29, 0x1, -R34 ;  /* 0x000000011d1db824 */ /* 0x000fe200078e0a22 */
[----:B------:R-:W-:Y:S01]  /*1670*/  ISETP.GE.AND P3, PT, R9, RZ, PT ;  /* 0x000000ff0900720c */ /* 0x000fe20003f66270 */
[----:B0-----:R-:W-:Y:S01]  /*1680*/  IMAD R18, R18, R21, RZ ;  /* 0x0000001512127224 */ /* 0x001fe200078e02ff */
[C---:B------:R-:W-:Y:S01]  /*1690*/  SEL R19, R13.reuse, R19, !P2 ;  /* 0x000000130d137207 */ /* 0x040fe20005000000 */
[----:B------:R-:W-:Y:S01]  /*16a0*/  @!P1 IMAD.MOV R23, RZ, RZ, -R23 ;  /* 0x000000ffff179224 */ /* 0x000fe200078e0a17 */
[C---:B------:R-:W-:Y:S01]  /*16b0*/  SEL R12, R13.reuse, R12, !P2 ;  /* 0x0000000c0d0c7207 */ /* 0x040fe20005000000 */
[----:B------:R-:W-:Y:S01]  /*16c0*/  @!P4 IMAD.MOV R25, RZ, RZ, -R25 ;  /* 0x000000ffff19c224 */ /* 0x000fe200078e0a19 */
[C---:B------:R-:W-:Y:S01]  /*16d0*/  SEL R14, R13.reuse, R14, !P2 ;  /* 0x0000000e0d0e7207 */ /* 0x040fe20005000000 */
[----:B------:R-:W-:Y:S01]  /*16e0*/  @!P0 IMAD.MOV R26, RZ, RZ, -R26 ;  /* 0x000000ffff1a8224 */ /* 0x000fe200078e0a1a */
[C---:B------:R-:W-:Y:S01]  /*16f0*/  SEL R16, R13.reuse, R16, !P2 ;  /* 0x000000100d107207 */ /* 0x040fe20005000000 */
[----:B------:R-:W-:Y:S01]  /*1700*/  @!P5 IMAD.MOV R27, RZ, RZ, -R27 ;  /* 0x000000ffff1bd224 */ /* 0x000fe200078e0a1b */
[----:B--2---:R-:W-:Y:S01]  /*1710*/  LEA R108, P5, R18, R50, 0x1 ;  /* 0x00000032126c7211 */ /* 0x004fe200078a08ff */
[----:B------:R-:W-:Y:S01]  /*1720*/  @!P6 IMAD.MOV R28, RZ, RZ, -R28 ;  /* 0x000000ffff1ce224 */ /* 0x000fe200078e0a1c */
[C---:B------:R-:W-:Y:S01]  /*1730*/  SEL R20, R13.reuse, R20, !P2 ;  /* 0x000000140d147207 */ /* 0x040fe20005000000 */
[----:B------:R-:W-:Y:S01]  /*1740*/  @!P3 IMAD.MOV R29, RZ, RZ, -R29 ;  /* 0x000000ffff1db224 */ /* 0x000fe200078e0a1d */
[----:B------:R-:W-:Y:S01]  /*1750*/  SEL R22, R13, R22, !P2 ;  /* 0x000000160d167207 */ /* 0x000fe20005000000 */
[-C--:B------:R-:W-:Y:S01]  /*1760*/  IMAD R19, R19, R21.reuse, RZ ;  /* 0x0000001513137224 */ /* 0x080fe200078e02ff */
[C---:B------:R-:W-:Y:S01]  /*1770*/  SEL R24, R13.reuse, R24, !P2 ;  /* 0x000000180d187207 */ /* 0x040fe20005000000 */
[----:B------:R-:W-:Y:S01]  /*1780*/  IMAD R12, R12, R21, RZ ;  /* 0x000000150c0c7224 */ /* 0x000fe200078e02ff */
[C---:B------:R-:W-:Y:S01]  /*1790*/  SEL R15, R13.reuse, R15, !P2 ;  /* 0x0000000f0d0f7207 */ /* 0x040fe20005000000 */
[----:B------:R-:W-:Y:S01]  /*17a0*/  IMAD R14, R14, R21, RZ ;  /* 0x000000150e0e7224 */ /* 0x000fe200078e02ff */
[C---:B------:R-:W-:Y:S01]  /*17b0*/  SEL R17, R13.reuse, R17, !P2 ;  /* 0x000000110d117207 */ /* 0x040fe20005000000 */
[----:B------:R-:W-:Y:S01]  /*17c0*/  IMAD R16, R16, R21, RZ ;  /* 0x0000001510107224 */ /* 0x000fe200078e02ff */
[C---:B------:R-:W-:Y:S01]  /*17d0*/  SEL R23, R13.reuse, R23, !P2 ;  /* 0x000000170d177207 */ /* 0x040fe20005000000 */
[----:B------:R-:W-:Y:S01]  /*17e0*/  IMAD R20, R20, R21, RZ ;  /* 0x0000001514147224 */ /* 0x000fe200078e02ff */
[C---:B------:R-:W-:Y:S01]  /*17f0*/  SEL R25, R13.reuse, R25, !P2 ;  /* 0x000000190d197207 */ /* 0x040fe20005000000 */
[-C--:B------:R-:W-:Y:S01]  /*1800*/  IMAD R22, R22, R21.reuse, RZ ;  /* 0x0000001516167224 */ /* 0x080fe200078e02ff */
[C---:B------:R-:W-:Y:S01]  /*1810*/  SEL R26, R13.reuse, R26, !P2 ;  /* 0x0000001a0d1a7207 */ /* 0x040fe20005000000 */
[----:B------:R-:W-:Y:S01]  /*1820*/  IMAD R24, R24, R21, RZ ;  /* 0x0000001518187224 */ /* 0x000fe200078e02ff */
[----:B------:R-:W-:Y:S01]  /*1830*/  SEL R27, R13, R27, !P2 ;  /* 0x0000001b0d1b7207 */ /* 0x000fe20005000000 */
[-C--:B------:R-:W-:Y:S01]  /*1840*/  IMAD R15, R15, R21.reuse, RZ ;  /* 0x000000150f0f7224 */ /* 0x080fe200078e02ff */
[----:B------:R-:W-:Y:S01]  /*1850*/  SEL R28, R13, R28, !P2 ;  /* 0x0000001c0d1c7207 */ /* 0x000fe20005000000 */
[----:B------:R-:W-:Y:S01]  /*1860*/  IMAD R17, R17, R21, RZ ;  /* 0x0000001511117224 */ /* 0x000fe200078e02ff */
[----:B------:R-:W-:Y:S01]  /*1870*/  LEA.HI.X.SX32 R109, R18, R51, 0x1, P5 ;  /* 0x00000033126d7211 */ /* 0x000fe200028f0eff */
[----:B------:R-:W-:Y:S01]  /*1880*/  IMAD R23, R23, R21, RZ ;  /* 0x0000001517177224 */ /* 0x000fe200078e02ff */
[----:B------:R-:W-:Y:S01]  /*1890*/  SEL R13, R13, R29, !P2 ;  /* 0x0000001d0d0d7207 */ /* 0x000fe20005000000 */
[-C--:B------:R-:W-:Y:S01]  /*18a0*/  IMAD R25, R25, R21.reuse, RZ ;  /* 0x0000001519197224 */ /* 0x080fe200078e02ff */
[-C--:B------:R-:W-:Y:S01]  /*18b0*/  LEA R116, P5, R19, R50.reuse, 0x1 ;  /* 0x0000003213747211 */ /* 0x080fe200078a08ff */
[-C--:B------:R-:W-:Y:S01]  /*18c0*/  IMAD R26, R26, R21.reuse, RZ ;  /* 0x000000151a1a7224 */ /* 0x080fe200078e02ff */
[-C--:B------:R-:W-:Y:S01]  /*18d0*/  LEA R114, P2, R12, R50.reuse, 0x1 ;  /* 0x000000320c727211 */ /* 0x080fe200078408ff */
[----:B------:R-:W-:Y:S01]  /*18e0*/  IMAD R27, R27, R21, RZ ;  /* 0x000000151b1b7224 */ /* 0x000fe200078e02ff */
[----:B------:R-:W-:Y:S01]  /*18f0*/  LEA.HI.X.SX32 R117, R19, R51, 0x1, P5 ;  /* 0x0000003313757211 */ /* 0x000fe200028f0eff */
[-C--:B------:R-:W-:Y:S01]  /*1900*/  IMAD R28, R28, R21.reuse, RZ ;  /* 0x000000151c1c7224 */ /* 0x080fe200078e02ff */
[----:B------:R-:W0:Y:S01]  /*1910*/  LDC R19, c[0x0][0x238] ;  /* 0x00008e00ff137b82 */ /* 0x000e220000000800 */
[----:B------:R-:W-:Y:S01]  /*1920*/  IMAD R13, R13, R21, RZ ;  /* 0x000000150d0d7224 */ /* 0x000fe200078e02ff */
[----:B------:R-:W-:-:S02]  /*1930*/  LEA R112, P3, R14, R50, 0x1 ;  /* 0x000000320e707211 */ /* 0x000fc400078608ff */
[-C--:B------:R-:W-:Y:S02]  /*1940*/  LEA R110, P4, R16, R50.reuse, 0x1 ;  /* 0x00000032106e7211 */ /* 0x080fe400078808ff */
[-C--:B------:R-:W-:Y:S02]  /*1950*/  LEA.HI.X.SX32 R115, R12, R51.reuse, 0x1, P2 ;  /* 0x000000330c737211 */ /* 0x080fe400010f0eff */
[----:B------:R-:W1:Y:S01]  /*1960*/  LDC R21, c[0x0][0x23c] ;  /* 0x00008f00ff157b82 */ /* 0x000e620000000800 */
[-C--:B------:R-:W-:Y:S02]  /*1970*/  LEA.HI.X.SX32 R113, R14, R51.reuse, 0x1, P3 ;  /* 0x000000330e717211 */ /* 0x080fe400018f0eff */
[----:B------:R-:W-:Y:S02]  /*1980*/  LEA.HI.X.SX32 R111, R16, R51, 0x1, P4 ;  /* 0x00000033106f7211 */ /* 0x000fe400020f0eff */
[-C--:B------:R-:W-:Y:S02]  /*1990*/  LEA R70, P2, R24, R50.reuse, 0x1 ;  /* 0x0000003218467211 */ /* 0x080fe400078408ff */
[----:B------:R-:W-:-:S02]  /*19a0*/  LEA R72, P3, R15, R50, 0x1 ;  /* 0x000000320f487211 */ /* 0x000fc400078608ff */
[-C--:B------:R-:W-:Y:S02]  /*19b0*/  LEA R74, P4, R17, R50.reuse, 0x1 ;  /* 0x00000032114a7211 */ /* 0x080fe400078808ff */
[----:B------:R-:W-:Y:S02]  /*19c0*/  LEA R106, P0, R30, UR8, 0x1 ;  /* 0x000000081e6a7c11 */ /* 0x000fe4000f8008ff */
[-C--:B------:R-:W-:Y:S02]  /*19d0*/  LEA R66, P6, R20, R50.reuse, 0x1 ;  /* 0x0000003214427211 */ /* 0x080fe400078c08ff */
[-C--:B------:R-:W-:Y:S01]  /*19e0*/  LEA R68, P1, R22, R50.reuse, 0x1 ;  /* 0x0000003216447211 */ /* 0x080fe200078208ff */
[----:B0-----:R-:W-:Y:S01]  /*19f0*/  IMAD R78, R78, R19, RZ ;  /* 0x000000134e4e7224 */ /* 0x001fe200078e02ff */
[----:B------:R-:W-:Y:S01]  /*1a00*/  LEA.HI.X.SX32 R71, R24, R51, 0x1, P2 ;  /* 0x0000003318477211 */ /* 0x000fe200010f0eff */
[----:B------:R-:W-:Y:S01]  /*1a10*/  IMAD R79, R79, R19, RZ ;  /* 0x000000134f4f7224 */ /* 0x000fe200078e02ff */
[----:B------:R-:W-:Y:S01]  /*1a20*/  LEA.HI.X.SX32 R73, R15, R51, 0x1, P3 ;  /* 0x000000330f497211 */ /* 0x000fe200018f0eff */
[----:B------:R-:W-:Y:S01]  /*1a30*/  IMAD R80, R80, R19, RZ ;  /* 0x0000001350507224 */ /* 0x000fe200078e02ff */
[----:B------:R-:W-:Y:S01]  /*1a40*/  LEA.HI.X.SX32 R75, R17, R51, 0x1, P4 ;  /* 0x00000033114b7211 */ /* 0x000fe200020f0eff */
[-C--:B------:R-:W-:Y:S01]  /*1a50*/  IMAD R81, R81, R19.reuse, RZ ;  /* 0x0000001351517224 */ /* 0x080fe200078e02ff */
[-C--:B------:R-:W-:Y:S01]  /*1a60*/  LEA R46, P2, R26, R50.reuse, 0x1 ;  /* 0x000000321a2e7211 */ /* 0x080fe200078408ff */
[-C--:B------:R-:W-:Y:S01]  /*1a70*/  IMAD R82, R82, R19.reuse, RZ ;  /* 0x0000001352527224 */ /* 0x080fe200078e02ff */
[-C--:B------:R-:W-:Y:S01]  /*1a80*/  LEA R64, P3, R27, R50.reuse, 0x1 ;  /* 0x000000321b407211 */ /* 0x080fe200078608ff */
[-C--:B------:R-:W-:Y:S01]  /*1a90*/  IMAD R83, R83, R19.reuse, RZ ;  /* 0x0000001353537224 */ /* 0x080fe200078e02ff */
[-C--:B------:R-:W-:Y:S01]  /*1aa0*/  LEA R54, P4, R28, R50.reuse, 0x1 ;  /* 0x000000321c367211 */ /* 0x080fe200078808ff */
[-C--:B------:R-:W-:Y:S01]  /*1ab0*/  IMAD R84, R84, R19.reuse, RZ ;  /* 0x0000001354547224 */ /* 0x080fe200078e02ff */
[----:B------:R-:W-:Y:S01]  /*1ac0*/  LEA.HI.X.SX32 R107, R30, UR9, 0x1, P0 ;  /* 0x000000091e6b7c11 */ /* 0x000fe200080f0eff */
[-C--:B------:R-:W-:Y:S01]  /*1ad0*/  IMAD R85, R85, R19.reuse, RZ ;  /* 0x0000001355557224 */ /* 0x080fe200078e02ff */
[----:B------:R-:W-:Y:S01]  /*1ae0*/  LOP3.LUT R30, R2, 0x7f, RZ, 0xc0, !PT ;  /* 0x0000007f021e7812 */ /* 0x000fe200078ec0ff */
[----:B------:R-:W-:Y:S01]  /*1af0*/  IMAD R86, R86, R19, RZ ;  /* 0x0000001356567224 */ /* 0x000fe200078e02ff */
[----:B------:R-:W-:Y:S01]  /*1b00*/  LEA.HI.X.SX32 R67, R20, R51, 0x1, P6 ;  /* 0x0000003314437211 */ /* 0x000fe200030f0eff */
[----:B------:R-:W-:Y:S01]  /*1b10*/  IMAD R87, R87, R19, RZ ;  /* 0x0000001357577224 */ /* 0x000fe200078e02ff */
[----:B------:R-:W-:Y:S01]  /*1b20*/  LEA.HI.X.SX32 R69, R22, R51, 0x1, P1 ;  /* 0x0000003316457211 */ /* 0x000fe200008f0eff */
[----:B------:R-:W-:Y:S01]  /*1b30*/  IMAD.SHL.U32 R77, R30, 0x2, RZ ;  /* 0x000000021e4d7824 */ /* 0x000fe200078e00ff */
[-C--:B------:R-:W-:Y:S01]  /*1b40*/  LEA R52, P6, R23, R50.reuse, 0x1 ;  /* 0x0000003217347211 */ /* 0x080fe200078c08ff */
[-C--:B------:R-:W-:Y:S01]  /*1b50*/  IMAD R88, R88, R19.reuse, RZ ;  /* 0x0000001358587224 */ /* 0x080fe200078e02ff */
[-C--:B------:R-:W-:Y:S01]  /*1b60*/  LEA R48, P1, R25, R50.reuse, 0x1 ;  /* 0x0000003219307211 */ /* 0x080fe200078208ff */
[----:B------:R-:W-:Y:S01]  /*1b70*/  IMAD R89, R89, R19, RZ ;  /* 0x0000001359597224 */ /* 0x000fe200078e02ff */
[----:B------:R-:W-:Y:S01]  /*1b80*/  LEA.HI.X.SX32 R47, R26, R51, 0x1, P2 ;  /* 0x000000331a2f7211 */ /* 0x000fe200010f0eff */
[----:B------:R-:W-:Y:S01]  /*1b90*/  IMAD R90, R90, R19, RZ ;  /* 0x000000135a5a7224 */ /* 0x000fe200078e02ff */
[----:B------:R-:W-:Y:S01]  /*1ba0*/  LEA.HI.X.SX32 R65, R27, R51, 0x1, P3 ;  /* 0x000000331b417211 */ /* 0x000fe200018f0eff */
[----:B------:R-:W-:Y:S01]  /*1bb0*/  IMAD R91, R91, R19, RZ ;  /* 0x000000135b5b7224 */ /* 0x000fe200078e02ff */
[----:B------:R-:W-:Y:S01]  /*1bc0*/  LEA.HI.X.SX32 R119, R28, R51, 0x1, P4 ;  /* 0x000000331c777211 */ /* 0x000fe200020f0eff */
[-C--:B------:R-:W-:Y:S01]  /*1bd0*/  IMAD R92, R92, R19.reuse, RZ ;  /* 0x000000135c5c7224 */ /* 0x080fe200078e02ff */
[----:B------:R-:W-:Y:S01]  /*1be0*/  LEA R50, P5, R13, R50, 0x1 ;  /* 0x000000320d327211 */ /* 0x000fe200078a08ff */
[-C--:B------:R-:W-:Y:S01]  /*1bf0*/  IMAD R93, R93, R19.reuse, RZ ;  /* 0x000000135d5d7224 */ /* 0x080fe200078e02ff */
[----:B------:R-:W-:Y:S01]  /*1c00*/  LOP3.LUT R26, R4, 0x70, RZ, 0xfc, !PT ;  /* 0x00000070041a7812 */ /* 0x000fe200078efcff */
[-C--:B------:R-:W-:Y:S01]  /*1c10*/  IMAD R94, R94, R19.reuse, RZ ;  /* 0x000000135e5e7224 */ /* 0x080fe200078e02ff */
[C---:B------:R-:W-:Y:S01]  /*1c20*/  LOP3.LUT R27, R4.reuse, 0x74, RZ, 0xfc, !PT ;  /* 0x00000074041b7812 */ /* 0x040fe200078efcff */
[-C--:B------:R-:W-:Y:S01]  /*1c30*/  IMAD R95, R95, R19.reuse, RZ ;  /* 0x000000135f5f7224 */ /* 0x080fe200078e02ff */
[----:B------:R-:W-:Y:S01]  /*1c40*/  LOP3.LUT R28, R4, 0x78, RZ, 0xfc, !PT ;  /* 0x00000078041c7812 */ /* 0x000fe200078efcff */
[-C--:B------:R-:W-:Y:S01]  /*1c50*/  IMAD R96, R96, R19.reuse, RZ ;  /* 0x0000001360607224 */ /* 0x080fe200078e02ff */
[----:B------:R-:W-:Y:S01]  /*1c60*/  LEA.HI R29, R2, 0x7c, RZ, 0x1b ;  /* 0x0000007c021d7811 */ /* 0x000fe200078fd8ff */
[----:B------:R-:W-:Y:S01]  /*1c70*/  IMAD R97, R97, R19, RZ ;  /* 0x0000001361617224 */ /* 0x000fe200078e02ff */
[----:B------:R-:W-:Y:S01]  /*1c80*/  LEA.HI.X.SX32 R53, R23, R51, 0x1, P6 ;  /* 0x0000003317357211 */ /* 0x000fe200030f0eff */
[----:B------:R-:W-:Y:S01]  /*1c90*/  IMAD R98, R98, R19, RZ ;  /* 0x0000001362627224 */ /* 0x000fe200078e02ff */
[----:B------:R-:W-:Y:S01]  /*1ca0*/  LEA.HI.X.SX32 R49, R25, R51, 0x1, P1 ;  /* 0x0000003319317211 */ /* 0x000fe200008f0eff */
[----:B------:R-:W-:Y:S01]  /*1cb0*/  IMAD R99, R99, R19, RZ ;  /* 0x0000001363637224 */ /* 0x000fe200078e02ff */
[----:B------:R-:W-:Y:S01]  /*1cc0*/  LEA.HI.X.SX32 R51, R13, R51, 0x1, P5 ;  /* 0x000000330d337211 */ /* 0x000fe200028f0eff */
[-C--:B------:R-:W-:Y:S01]  /*1cd0*/  IMAD R100, R100, R19.reuse, RZ ;  /* 0x0000001364647224 */ /* 0x080fe200078e02ff */
[----:B------:R-:W-:Y:S01]  /*1ce0*/  SHF.R.S32.HI R0, RZ, 0x7, R0 ;  /* 0x00000007ff007819 */ /* 0x000fe20000011400 */
[-C--:B------:R-:W-:Y:S01]  /*1cf0*/  IMAD R101, R101, R19.reuse, RZ ;  /* 0x0000001365657224 */ /* 0x080fe200078e02ff */
[C---:B------:R-:W-:Y:S01]  /*1d00*/  LOP3.LUT R76, R77.reuse, 0x10, RZ, 0x3c, !PT ;  /* 0x000000104d4c7812 */ /* 0x040fe200078e3cff */
[-C--:B------:R-:W-:Y:S01]  /*1d10*/  IMAD R102, R102, R19.reuse, RZ ;  /* 0x0000001366667224 */ /* 0x080fe200078e02ff */
[----:B------:R-:W-:Y:S01]  /*1d20*/  LOP3.LUT R31, R77, 0x20, RZ, 0x3c, !PT ;  /* 0x000000204d1f7812 */ /* 0x000fe200078e3cff */
[-C--:B------:R-:W-:Y:S01]  /*1d30*/  IMAD R103, R103, R19.reuse, RZ ;  /* 0x0000001367677224 */ /* 0x080fe200078e02ff */
[C---:B------:R-:W-:Y:S01]  /*1d40*/  LOP3.LUT R20, R77.reuse, 0x30, RZ, 0x3c, !PT ;  /* 0x000000304d147812 */ /* 0x040fe200078e3cff */
[-C--:B------:R-:W-:Y:S01]  /*1d50*/  IMAD R104, R104, R19.reuse, RZ ;  /* 0x0000001368687224 */ /* 0x080fe200078e02ff */
[----:B------:R-:W-:Y:S01]  /*1d60*/  LOP3.LUT R22, R77, 0x50, RZ, 0x3c, !PT ;  /* 0x000000504d167812 */ /* 0x000fe200078e3cff */
[----:B------:R-:W-:Y:S01]  /*1d70*/  IMAD.SHL.U32 R105, R19, 0x80, RZ ;  /* 0x0000008013697824 */ /* 0x000fe200078e00ff */
[----:B------:R-:W-:Y:S01]  /*1d80*/  LOP3.LUT R12, R77, 0x60, RZ, 0x3c, !PT ;  /* 0x000000604d0c7812 */ /* 0x000fe200078e3cff */
[-C--:B------:R-:W-:Y:S01]  /*1d90*/  IMAD R15, R29, R19.reuse, RZ ;  /* 0x000000131d0f7224 */ /* 0x080fe200078e02ff */
[----:B------:R-:W-:Y:S01]  /*1da0*/  LOP3.LUT R23, R77, 0x70, RZ, 0x3c, !PT ;  /* 0x000000704d177812 */ /* 0x000fe200078e3cff */
[-C--:B------:R-:W-:Y:S01]  /*1db0*/  IMAD R17, R4, R19.reuse, RZ ;  /* 0x0000001304117224 */ /* 0x080fe200078e02ff */
[----:B------:R-:W-:Y:S01]  /*1dc0*/  LOP3.LUT R24, R8, 0x20, RZ, 0x3c, !PT ;  /* 0x0000002008187812 */ /* 0x000fe200078e3cff */
[-C--:B------:R-:W-:Y:S01]  /*1dd0*/  IMAD R14, R28, R19.reuse, RZ ;  /* 0x000000131c0e7224 */ /* 0x080fe200078e02ff */
[----:B------:R-:W-:Y:S01]  /*1de0*/  LOP3.LUT R25, R10, 0x40, RZ, 0x3c, !PT ;  /* 0x000000400a197812 */ /* 0x000fe200078e3cff */
[----:B------:R-:W-:-:S02]  /*1df0*/  IMAD R13, R27, R19, RZ ;  /* 0x000000131b0d7224 */ /* 0x000fc400078e02ff */
[----:B------:R-:W-:Y:S02]  /*1e00*/  IMAD R16, R26, R19, RZ ;  /* 0x000000131a107224 */ /* 0x000fe400078e02ff */
[----:B-1----:R-:W-:Y:S02]  /*1e10*/  IMAD.SHL.U32 R19, R21, 0x80, RZ ;  /* 0x0000008015137824 */ /* 0x002fe400078e00ff */
[----:B------:R-:W-:Y:S01]  /*1e20*/  IMAD R18, R30, R21, RZ ;  /* 0x000000151e127224 */ /* 0x000fe200078e02ff */
[----:B------:R-:W-:-:S07]  /*1e30*/  LOP3.LUT R21, R77, 0x40, RZ, 0x3c, !PT ;  /* 0x000000404d157812 */ /* 0x000fce00078e3cff */
.L_x_1:
[C---:B------:R-:W-:Y:S01]  /*1e40*/  ISETP.GE.AND P3, PT, R4.reuse, UR5, PT ;  /* 0x0000000504007c0c */ /* 0x040fe2000bf66270 */
[----:B------:R-:W-:Y:S01]  /*1e50*/  IMAD.WIDE R34, R17, 0x2, R106 ;  /* 0x0000000211227825 */ /* 0x000fe200078e026a */
[C---:B------:R-:W-:Y:S02]  /*1e60*/  LOP3.LUT R32, R4.reuse, 0x4, RZ, 0xfc, !PT ;  /* 0x0000000404207812 */ /* 0x040fe400078efcff */
[----:B------:R-:W-:Y:S02]  /*1e70*/  LOP3.LUT R33, R4, 0x8, RZ, 0xfc, !PT ;  /* 0x0000000804217812 */ /* 0x000fe400078efcff */
[----:B------:R-:W-:Y:S02]  /*1e80*/  ISETP.GE.AND P4, PT, R32, UR5, PT ;  /* 0x0000000520007c0c */ /* 0x000fe4000bf86270 */
[C---:B------:R-:W-:Y:S02]  /*1e90*/  LOP3.LUT R36, R4.reuse, 0x14, RZ, 0xfc, !PT ;  /* 0x0000001404247812 */ /* 0x040fe400078efcff */
[----:B------:R-:W-:-:S02]  /*1ea0*/  LOP3.LUT R32, R4, 0xc, RZ, 0xfc, !PT ;  /* 0x0000000c04207812 */ /* 0x000fc400078efcff */
[----:B------:R-:W-:Y:S02]  /*1eb0*/  PRMT R57, RZ, 0x7610, R57 ;  /* 0x00007610ff397816 */ /* 0x000fe40000000039 */
[----:B------:R-:W-:Y:S02]  /*1ec0*/  ISETP.GE.AND P5, PT, R33, UR5, PT ;  /* 0x0000000521007c0c */ /* 0x000fe4000bfa6270 */
[----:B------:R-:W-:Y:S02]  /*1ed0*/  ISETP.GE.AND P1, PT, R36, UR5, PT ;  /* 0x0000000524007c0c */ /* 0x000fe4000bf26270 */
[----:B------:R-:W-:Y:S01]  /*1ee0*/  LOP3.LUT R33, R4, 0x10, RZ, 0xfc, !PT ;  /* 0x0000001004217812 */ /* 0x000fe200078efcff */
[----:B------:R0:W2:Y:S01]  /*1ef0*/  @!P3 LDG.E.U16 R57, desc[UR6][R34.64] ;  /* 0x000000062239b981 */ /* 0x0000a2000c1e1500 */
[----:B------:R-:W-:Y:S02]  /*1f00*/  ISETP.GE.AND P6, PT, R32, UR5, PT ;  /* 0x0000000520007c0c */ /* 0x000fe4000bfc6270 */
[----:B------:R-:W-:-:S02]  /*1f10*/  LEA.HI R36, R2, 0x1c, RZ, 0x1b ;  /* 0x0000001c02247811 */ /* 0x000fc400078fd8ff */
[----:B------:R-:W-:Y:S02]  /*1f20*/  LOP3.LUT R37, R4, 0x18, RZ, 0xfc, !PT ;  /* 0x0000001804257812 */ /* 0x000fe400078efcff */
[----:B------:R-:W-:Y:S01]  /*1f30*/  ISETP.GE.AND P0, PT, R33, UR5, PT ;  /* 0x0000000521007c0c */ /* 0x000fe2000bf06270 */
[----:B------:R-:W-:Y:S01]  /*1f40*/  IMAD.WIDE R32, R104, 0x2, R106 ;  /* 0x0000000268207825 */ /* 0x000fe200078e026a */
[----:B------:R-:W-:Y:S02]  /*1f50*/  PRMT R159, RZ, 0x7610, R159 ;  /* 0x00007610ff9f7816 */ /* 0x000fe4000000009f */
[----:B------:R-:W-:Y:S01]  /*1f60*/  ISETP.GE.AND P3, PT, R36, UR5, PT ;  /* 0x0000000524007c0c */ /* 0x000fe2000bf66270 */
[----:B------:R-:W-:Y:S01]  /*1f70*/  IMAD.WIDE R40, R103, 0x2, R106 ;  /* 0x0000000267287825 */ /* 0x000fe200078e026a */
[----:B------:R-:W-:Y:S02]  /*1f80*/  PRMT R59, RZ, 0x7610, R59 ;  /* 0x00007610ff3b7816 */ /* 0x000fe4000000003b */
[----:B------:R-:W-:Y:S01]  /*1f90*/  ISETP.GE.AND P2, PT, R37, UR5, PT ;  /* 0x0000000525007c0c */ /* 0x000fe2000bf46270 */
[----:B0-----:R-:W-:Y:S01]  /*1fa0*/  IMAD.WIDE R34, R102, 0x2, R106 ;  /* 0x0000000266227825 */ /* 0x001fe200078e026a */
[----:B------:R-:W-:Y:S01]  /*1fb0*/  LOP3.LUT R37, R4, 0x20, RZ, 0xfc, !PT ;  /* 0x0000002004257812 */ /* 0x000fe200078efcff */
[----:B------:R-:W3:Y:S01]  /*1fc0*/  @!P4 LDG.E.U16 R159, desc[UR6][R32.64] ;  /* 0x00000006209fc981 */ /* 0x000ee2000c1e1500 */
[----:B------:R-:W-:-:S02]  /*1fd0*/  PRMT R157, RZ, 0x7610, R157 ;  /* 0x00007610ff9d7816 */ /* 0x000fc4000000009d */
[C---:B------:R-:W-:Y:S01]  /*1fe0*/  LOP3.LUT R36, R4.reuse, 0x24, RZ, 0xfc, !PT ;  /* 0x0000002404247812 */ /* 0x040fe200078efcff */
[----:B------:R0:W4:Y:S01]  /*1ff0*/  @!P5 LDG.E.U16 R59, desc[UR6][R40.64] ;  /* 0x00000006283bd981 */ /* 0x000122000c1e1500 */
[----:B------:R-:W-:Y:S02]  /*2000*/  LOP3.LUT R42, R4, 0x28, RZ, 0xfc, !PT ;  /* 0x00000028042a7812 */ /* 0x000fe400078efcff */
[----:B------:R-:W-:Y:S01]  /*2010*/  ISETP.GE.AND P4, PT, R37, UR5, PT ;  /* 0x0000000525007c0c */ /* 0x000fe2000bf86270 */
[----:B------:R-:W-:Y:S01]  /*2020*/  IMAD.WIDE R38, R100, 0x2, R106 ;  /* 0x0000000264267825 */ /* 0x000fe200078e026a */
[----:B------:R-:W-:Y:S01]  /*2030*/  PRMT R153, RZ, 0x7610, R153 ;  /* 0x00007610ff997816 */ /* 0x000fe20000000099 */
[----:B------:R1:W5:Y:S01]  /*2040*/  @!P6 LDG.E.U16 R157, desc[UR6][R34.64] ;  /* 0x00000006229de981 */ /* 0x000362000c1e1500 */
[----:B------:R-:W-:Y:S01]  /*2050*/  PRMT R155, RZ, 0x7610, R155 ;  /* 0x00007610ff9b7816 */ /* 0x000fe2000000009b */
[----:B0-----:R-:W-:Y:S01]  /*2060*/  IMAD.WIDE R40, R80, 0x2, R106 ;  /* 0x0000000250287825 */ /* 0x001fe200078e026a */
[----:B------:R-:W-:-:S02]  /*2070*/  ISETP.GE.AND P5, PT, R36, UR5, PT ;  /* 0x0000000524007c0c */ /* 0x000fc4000bfa6270 */
[----:B------:R-:W-:Y:S01]  /*2080*/  PRMT R55, RZ, 0x7610, R55 ;  /* 0x00007610ff377816 */ /* 0x000fe20000000037 */
[--C-:B------:R-:W-:Y:S01]  /*2090*/  IMAD.WIDE R36, R101, 0x2, R106.reuse ;  /* 0x0000000265247825 */ /* 0x100fe200078e026a */
[----:B------:R-:W-:Y:S01]  /*20a0*/  ISETP.GE.AND P6, PT, R42, UR5, PT ;  /* 0x000000052a007c0c */ /* 0x000fe2000bfc6270 */
[----:B------:R-:W5:Y:S01]  /*20b0*/  @!P3 LDG.E.U16 R153, desc[UR6][R40.64] ;  /* 0x000000062899b981 */ /* 0x000f62000c1e1500 */
[C---:B-1----:R-:W-:Y:S02]  /*20c0*/  LOP3.LUT R34, R4.reuse, 0x38, RZ, 0xfc, !PT ;  /* 0x0000003804227812 */ /* 0x042fe400078efcff */
[C---:B------:R-:W-:Y:S01]  /*20d0*/  LOP3.LUT R42, R4.reuse, 0x30, RZ, 0xfc, !PT ;  /* 0x00000030042a7812 */ /* 0x040fe200078efcff */
[----:B------:R0:W5:Y:S01]  /*20e0*/  @!P1 LDG.E.U16 R155, desc[UR6][R38.64] ;  /* 0x00000006269b9981 */ /* 0x000162000c1e1500 */
[----:B------:R-:W-:Y:S02]  /*20f0*/  LOP3.LUT R43, R4, 0x2c, RZ, 0xfc, !PT ;  /* 0x0000002c042b7812 */ /* 0x000fe400078efcff */
[----:B------:R-:W-:Y:S01]  /*2100*/  ISETP.GE.AND P3, PT, R34, UR5, PT ;  /* 0x0000000522007c0c */ /* 0x000fe2000bf66270 */
[----:B------:R-:W-:Y:S01]  /*2110*/  IMAD.WIDE R34, R98, 0x2, R106 ;  /* 0x0000000262227825 */ /* 0x000fe200078e026a */
[----:B------:R-:W-:Y:S01]  /*2120*/  PRMT R136, RZ, 0x7610, R136 ;  /* 0x00007610ff887816 */ /* 0x000fe20000000088 */
[----:B------:R1:W3:Y:S01]  /*2130*/  @!P0 LDG.E.U16 R55, desc[UR6][R36.64] ;  /* 0x0000000624378981 */ /* 0x0002e2000c1e1500 */
[----:B------:R-:W-:Y:S01]  /*2140*/  PRMT R138, RZ, 0x7610, R138 ;  /* 0x00007610ff8a7816 */ /* 0x000fe2000000008a */
[----:B------:R-:W-:Y:S01]  /*2150*/  IMAD.WIDE R32, R99, 0x2, R106 ;  /* 0x0000000263207825 */ /* 0x000fe200078e026a */
[----:B------:R-:W-:-:S02]  /*2160*/  ISETP.GE.AND P1, PT, R42, UR5, PT ;  /* 0x000000052a007c0c */ /* 0x000fc4000bf26270 */
[----:B------:R-:W-:Y:S01]  /*2170*/  ISETP.GE.AND P0, PT, R43, UR5, PT ;  /* 0x000000052b007c0c */ /* 0x000fe2000bf06270 */
[----:B0-----:R-:W-:Y:S01]  /*2180*/  IMAD.WIDE R38, R96, 0x2, R106 ;  /* 0x0000000260267825 */ /* 0x001fe200078e026a */
[----:B------:R-:W-:Y:S01]  /*2190*/  LEA.HI R42, R2, 0x3c, RZ, 0x1b ;  /* 0x0000003c022a7811 */ /* 0x000fe200078fd8ff */
[----:B------:R-:W5:Y:S01]  /*21a0*/  @!P4 LDG.E.U16 R136, desc[UR6][R34.64] ;  /* 0x000000062288c981 */ /* 0x000f62000c1e1500 */
[----:B------:R-:W-:Y:S02]  /*21b0*/  LOP3.LUT R43, R4, 0x34, RZ, 0xfc, !PT ;  /* 0x00000034042b7812 */ /* 0x000fe400078efcff */
[----:B------:R-:W-:Y:S01]  /*21c0*/  PRMT R134, RZ, 0x7610, R134 ;  /* 0x00007610ff867816 */ /* 0x000fe20000000086 */
[----:B------:R0:W5:Y:S01]  /*21d0*/  @!P2 LDG.E.U16 R138, desc[UR6][R32.64] ;  /* 0x00000006208aa981 */ /* 0x000162000c1e1500 */
[----:B------:R-:W-:Y:S01]  /*21e0*/  PRMT R151, RZ, 0x7610, R151 ;  /* 0x00007610ff977816 */ /* 0x000fe20000000097 */
[----:B-1----:R-:W-:Y:S01]  /*21f0*/  IMAD.WIDE R36, R97, 0x2, R106 ;  /* 0x0000000261247825 */ /* 0x002fe200078e026a */
[----:B------:R-:W-:-:S02]  /*2200*/  ISETP.GE.AND P4, PT, R42, UR5, PT ;  /* 0x000000052a007c0c */ /* 0x000fc4000bf86270 */
[----:B------:R-:W-:Y:S01]  /*2210*/  ISETP.GE.AND P2, PT, R43, UR5, PT ;  /* 0x000000052b007c0c */ /* 0x000fe2000bf46270 */
[----:B------:R-:W-:Y:S01]  /*2220*/  IMAD.WIDE R40, R94, 0x2, R106 ;  /* 0x000000025e287825 */ /* 0x000fe200078e026a */
[----:B------:R-:W-:Y:S01]  /*2230*/  PRMT R132, RZ, 0x7610, R132 ;  /* 0x00007610ff847816 */ /* 0x000fe20000000084 */
[----:B------:R-:W5:Y:S01]  /*2240*/  @!P6 LDG.E.U16 R134, desc[UR6][R38.64] ;  /* 0x000000062686e981 */ /* 0x000f62000c1e1500 */
[C---:B------:R-:W-:Y:S02]  /*2250*/  LOP3.LUT R42, R4.reuse, 0x44, RZ, 0xfc, !PT ;  /* 0x00000044042a7812 */ /* 0x040fe400078efcff */
[C---:B------:R-:W-:Y:S01]  /*2260*/  LOP3.LUT R43, R4.reuse, 0x40, RZ, 0xfc, !PT ;  /* 0x00000040042b7812 */ /* 0x040fe200078efcff */
[----:B------:R1:W5:Y:S01]  /*2270*/  @!P5 LDG.E.U16 R151, desc[UR6][R36.64] ;  /* 0x000000062497d981 */ /* 0x000362000c1e1500 */
[----:B------:R-:W-:Y:S01]  /*2280*/  PRMT R149, RZ, 0x7610, R149 ;  /* 0x00007610ff957816 */ /* 0x000fe20000000095 */
[----:B0-----:R-:W-:Y:S01]  /*2290*/  IMAD.WIDE R32, R95, 0x2, R106 ;  /* 0x000000025f207825 */ /* 0x001fe200078e026a */
[----:B------:R-:W-:Y:S01]  /*22a0*/  LOP3.LUT R34, R4, 0x4c, RZ, 0xfc, !PT ;  /* 0x0000004c04227812 */ /* 0x000fe200078efcff */
[----:B------:R0:W5:Y:S01]  /*22b0*/  @!P1 LDG.E.U16 R132, desc[UR6][R40.64] ;  /* 0x0000000628849981 */ /* 0x000162000c1e1500 */
[----:B------:R-:W-:-:S02]  /*22c0*/  ISETP.GE.AND P6, PT, R42, UR5, PT ;  /* 0x000000052a007c0c */ /* 0x000fc4000bfc6270 */
[----:B------:R-:W-:Y:S01]  /*22d0*/  ISETP.GE.AND P5, PT, R43, UR5, PT ;  /* 0x000000052b007c0c */ /* 0x000fe2000bfa6270 */
[----:B------:R0:W5:Y:S01]  /*22e0*/  @!P0 LDG.E.U16 R149, desc[UR6][R32.64] ;  /* 0x0000000620958981 */ /* 0x000162000c1e1500 */
[----:B------:R-:W-:Y:S02]  /*22f0*/  LOP3.LUT R43, R4, 0x48, RZ, 0xfc, !PT ;  /* 0x00000048042b7812 */ /* 0x000fe400078efcff */
[----:B------:R-:W-:Y:S01]  /*2300*/  ISETP.GE.AND P1, PT, R34, UR5, PT ;  /* 0x0000000522007c0c */ /* 0x000fe2000bf26270 */
[----:B------:R-:W-:Y:S01]  /*2310*/  IMAD.WIDE R34, R93, 0x2, R106 ;  /* 0x000000025d227825 */ /* 0x000fe200078e026a */
[----:B------:R-:W-:Y:S02]  /*2320*/  PRMT R147, RZ, 0x7610, R147 ;  /* 0x00007610ff937816 */ /* 0x000fe40000000093 */
[----:B------:R-:W-:Y:S01]  /*2330*/  PRMT R130, RZ, 0x7610, R130 ;  /* 0x00007610ff827816 */ /* 0x000fe20000000082 */
[----:B-1----:R-:W-:Y:S01]  /*2340*/  IMAD.WIDE R36, R92, 0x2, R106 ;  /* 0x000000025c247825 */ /* 0x002fe200078e026a */
[----:B------:R-:W-:-:S02]  /*2350*/  ISETP.GE.AND P0, PT, R43, UR5, PT ;  /* 0x000000052b007c0c */ /* 0x000fc4000bf06270 */
[----:B------:R-:W-:Y:S01]  /*2360*/  LOP3.LUT R42, R4, 0x50, RZ, 0xfc, !PT ;  /* 0x00000050042a7812 */ /* 0x000fe200078efcff */
[----:B0-----:R-:W-:Y:S01]  /*2370*/  IMAD.WIDE R40, R90, 0x2, R106 ;  /* 0x000000025a287825 */ /* 0x001fe200078e026a */
[----:B------:R-:W-:Y:S01]  /*2380*/  LOP3.LUT R43, R4, 0x54, RZ, 0xfc, !PT ;  /* 0x00000054042b7812 */ /* 0x000fe200078efcff */
[----:B------:R0:W5:Y:S01]  /*2390*/  @!P2 LDG.E.U16 R147, desc[UR6][R34.64] ;  /* 0x000000062293a981 */ /* 0x000162000c1e1500 */
[----:B------:R-:W-:Y:S01]  /*23a0*/  PRMT R143, RZ, 0x7610, R143 ;  /* 0x00007610ff8f7816 */ /* 0x000fe2000000008f */
[----:B------:R-:W-:Y:S01]  /*23b0*/  IMAD.WIDE R38, R79, 0x2, R106 ;  /* 0x000000024f267825 */ /* 0x000fe200078e026a */
[----:B------:R-:W-:Y:S01]  /*23c0*/  PRMT R145, RZ, 0x7610, R145 ;  /* 0x00007610ff917816 */ /* 0x000fe20000000091 */
[----:B------:R1:W5:Y:S01]  /*23d0*/  @!P3 LDG.E.U16 R130, desc[UR6][R36.64] ;  /* 0x000000062482b981 */ /* 0x000362000c1e1500 */
[----:B------:R-:W-:Y:S01]  /*23e0*/  PRMT R128, RZ, 0x7610, R128 ;  /* 0x00007610ff807816 */ /* 0x000fe20000000080 */
[----:B------:R-:W-:Y:S01]  /*23f0*/  IMAD.WIDE R32, R91, 0x2, R106 ;  /* 0x000000025b207825 */ /* 0x000fe200078e026a */
[----:B------:R-:W-:Y:S01]  /*2400*/  ISETP.GE.AND P2, PT, R42, UR5, PT ;  /* 0x000000052a007c0c */ /* 0x000fe2000bf46270 */
[----:B------:R-:W5:Y:S01]  /*2410*/  @!P6 LDG.E.U16 R143, desc[UR6][R40.64] ;  /* 0x00000006288fe981 */ /* 0x000f62000c1e1500 */
[----:B------:R-:W-:-:S02]  /*2420*/  ISETP.GE.AND P3, PT, R43, UR5, PT ;  /* 0x000000052b007c0c */ /* 0x000fc4000bf66270 */
[C---:B0-----:R-:W-:Y:S01]  /*2430*/  LOP3.LUT R34, R4.reuse, 0x60, RZ, 0xfc, !PT ;  /* 0x0000006004227812 */ /* 0x041fe200078efcff */
[----:B------:R0:W5:Y:S01]  /*2440*/  @!P4 LDG.E.U16 R145, desc[UR6][R38.64] ;  /* 0x000000062691c981 */ /* 0x000162000c1e1500 */
[----:B------:R-:W-:Y:S02]  /*2450*/  LOP3.LUT R42, R4, 0x58, RZ, 0xfc, !PT ;  /* 0x00000058042a7812 */ /* 0x000fe400078efcff */
[----:B------:R-:W-:Y:S01]  /*2460*/  LEA.HI R43, R2, 0x5c, RZ, 0x1b ;  /* 0x0000005c022b7811 */ /* 0x000fe200078fd8ff */
[----:B------:R0:W5:Y:S01]  /*2470*/  @!P5 LDG.E.U16 R128, desc[UR6][R32.64] ;  /* 0x000000062080d981 */ /* 0x000162000c1e1500 */
[----:B------:R-:W-:Y:S01]  /*2480*/  ISETP.GE.AND P6, PT, R34, UR5, PT ;  /* 0x0000000522007c0c */ /* 0x000fe2000bfc6270 */
[----:B------:R-:W-:Y:S01]  /*2490*/  IMAD.WIDE R34, R89, 0x2, R106 ;  /* 0x0000000259227825 */ /* 0x000fe200078e026a */
[----:B------:R-:W-:Y:S02]  /*24a0*/  PRMT R126, RZ, 0x7610, R126 ;  /* 0x00007610ff7e7816 */ /* 0x000fe4000000007e */
[----:B------:R-:W-:Y:S01]  /*24b0*/  PRMT R141, RZ, 0x7610, R141 ;  /* 0x00007610ff8d7816 */ /* 0x000fe2000000008d */
[----:B-1----:R-:W-:Y:S01]  /*24c0*/  IMAD.WIDE R36, R88, 0x2, R106 ;  /* 0x0000000258247825 */ /* 0x002fe200078e026a */
[----:B------:R-:W-:-:S02]  /*24d0*/  ISETP.GE.AND P4, PT, R42, UR5, PT ;  /* 0x000000052a007c0c */ /* 0x000fc4000bf86270 */
[----:B------:R-:W-:Y:S01]  /*24e0*/  ISETP.GE.AND P5, PT, R43, UR5, PT ;  /* 0x000000052b007c0c */ /* 0x000fe2000bfa6270 */
[----:B------:R1:W5:Y:S01]  /*24f0*/  @!P0 LDG.E.U16 R126, desc[UR6][R34.64] ;  /* 0x00000006227e8981 */ /* 0x000362000c1e1500 */
[C---:B------:R-:W-:Y:S02]  /*2500*/  LOP3.LUT R42, R4.reuse, 0x64, RZ, 0xfc, !PT ;  /* 0x00000064042a7812 */ /* 0x040fe400078efcff */
[----:B------:R-:W-:Y:S01]  /*2510*/  LOP3.LUT R43, R4, 0x68, RZ, 0xfc, !PT ;  /* 0x00000068042b7812 */ /* 0x000fe200078efcff */
[----:B------:R1:W5:Y:S01]  /*2520*/  @!P1 LDG.E.U16 R141, desc[UR6][R36.64] ;  /* 0x00000006248d9981 */ /* 0x000362000c1e1500 */
[----:B------:R-:W-:Y:S02]  /*2530*/  ISETP.GE.AND P0, PT, R42, UR5, PT ;  /* 0x000000052a007c0c */ /* 0x000fe4000bf06270 */
[----:B------:R-:W-:Y:S01]  /*2540*/  ISETP.GE.AND P1, PT, R43, UR5, PT ;  /* 0x000000052b007c0c */ /* 0x000fe2000bf26270 */
[----:B0-----:R-:W-:Y:S01]  /*2550*/  IMAD.WIDE R38, R87, 0x2, R106 ;  /* 0x0000000257267825 */ /* 0x001fe200078e026a */
[----:B------:R-:W-:-:S02]  /*2560*/  PRMT R124, RZ, 0x7610, R124 ;  /* 0x00007610ff7c7816 */ /* 0x000fc4000000007c */
[----:B------:R-:W-:Y:S01]  /*2570*/  PRMT R139, RZ, 0x7610, R139 ;  /* 0x00007610ff8b7816 */ /* 0x000fe2000000008b */
[----:B------:R-:W-:Y:S01]  /*2580*/  IMAD.WIDE R32, R86, 0x2, R106 ;  /* 0x0000000256207825 */ /* 0x000fe200078e026a */
[----:B------:R-:W-:Y:S02]  /*2590*/  PRMT R122, RZ, 0x7610, R122 ;  /* 0x00007610ff7a7816 */ /* 0x000fe4000000007a */
[----:B------:R0:W5:Y:S01]  /*25a0*/  @!P2 LDG.E.U16 R124, desc[UR6][R38.64] ;  /* 0x00000006267ca981 */ /* 0x000162000c1e1500 */
[----:B------:R-:W-:Y:S01]  /*25b0*/  PRMT R135, RZ, 0x7610, R135 ;  /* 0x00007610ff877816 */ /* 0x000fe20000000087 */
[----:B-1----:R-:W-:Y:S01]  /*25c0*/  IMAD.WIDE R34, R85, 0x2, R106 ;  /* 0x0000000255227825 */ /* 0x002fe200078e026a */
[----:B------:R-:W-:Y:S01]  /*25d0*/  PRMT R165, RZ, 0x7610, R165 ;  /* 0x00007610ffa57816 */ /* 0x000fe200000000a5 */
[----:B------:R1:W5:Y:S02]  /*25e0*/  @!P3 LDG.E.U16 R139, desc[UR6][R32.64] ;  /* 0x00000006208bb981 */ /* 0x000364000c1e1500 */
[--C-:B------:R-:W-:Y:S01]  /*25f0*/  IMAD.WIDE R36, R83, 0x2, R106.reuse ;  /* 0x0000000253247825 */ /* 0x100fe200078e026a */
[----:B------:R-:W-:Y:S01]  /*2600*/  LOP3.LUT R40, R4, 0x6c, RZ, 0xfc, !PT ;  /* 0x0000006c04287812 */ /* 0x000fe200078efcff */
[----:B------:R1:W5:Y:S02]  /*2610*/  @!P4 LDG.E.U16 R122, desc[UR6][R34.64] ;  /* 0x00000006227ac981 */ /* 0x000364000c1e1500 */
[----:B0-----:R-:W-:Y:S01]  /*2620*/  IMAD.WIDE R38, R82, 0x2, R106 ;  /* 0x0000000252267825 */ /* 0x001fe200078e026a */
[----:B------:R-:W-:Y:S01]  /*2630*/  ISETP.GE.AND P2, PT, R40, UR5, PT ;  /* 0x0000000528007c0c */ /* 0x000fe2000bf46270 */
[----:B------:R-:W5:Y:S01]  /*2640*/  @!P0 LDG.E.U16 R135, desc[UR6][R36.64] ;  /* 0x0000000624878981 */ /* 0x000f62000c1e1500 */
[----:B------:R-:W-:-:S02]  /*2650*/  ISETP.GE.AND P3, PT, R26, UR5, PT ;  /* 0x000000051a007c0c */ /* 0x000fc4000bf66270 */
[----:B------:R-:W-:Y:S01]  /*2660*/  ISETP.GE.AND P0, PT, R27, UR5, PT ;  /* 0x000000051b007c0c */ /* 0x000fe2000bf06270 */
[----:B------:R-:W5:Y:S01]  /*2670*/  @!P1 LDG.E.U16 R165, desc[UR6][R38.64] ;  /* 0x0000000626a59981 */ /* 0x000f62000c1e1500 */
[----:B------:R-:W-:Y:S02]  /*2680*/  ISETP.GE.AND P4, PT, R28, UR5, PT ;  /* 0x000000051c007c0c */ /* 0x000fe4000bf86270 */
[----:B------:R-:W-:Y:S01]  /*2690*/  ISETP.GE.AND P1, PT, R29, UR5, PT ;  /* 0x000000051d007c0c */ /* 0x000fe2000bf26270 */
[----:B------:R-:W-:Y:S01]  /*26a0*/  IMAD.WIDE R42, R78, 0x2, R106 ;  /* 0x000000024e2a7825 */ /* 0x000fe200078e026a */
[----:B------:R-:W-:Y:S02]  /*26b0*/  PRMT R137, RZ, 0x7610, R137 ;  /* 0x00007610ff897816 */ /* 0x000fe40000000089 */
[----:B------:R-:W-:Y:S01]  /*26c0*/  PRMT R120, RZ, 0x7610, R120 ;  /* 0x00007610ff787816 */ /* 0x000fe20000000078 */
[----:B------:R-:W-:Y:S01]  /*26d0*/  IMAD.WIDE R44, R84, 0x2, R106 ;  /* 0x00000002542c7825 */ /* 0x000fe200078e026a */
[----:B------:R-:W-:-:S02]  /*26e0*/  PRMT R133, RZ, 0x7610, R133 ;  /* 0x00007610ff857816 */ /* 0x000fc40000000085 */
[----:B------:R0:W5:Y:S01]  /*26f0*/  @!P5 LDG.E.U16 R137, desc[UR6][R42.64] ;  /* 0x000000062a89d981 */ /* 0x000162000c1e1500 */
[----:B------:R-:W-:Y:S01]  /*2700*/  PRMT R163, RZ, 0x7610, R163 ;  /* 0x00007610ffa37816 */ /* 0x000fe200000000a3 */
[----:B------:R-:W-:Y:S01]  /*2710*/  IMAD.WIDE R40, R81, 0x2, R106 ;  /* 0x0000000251287825 */ /* 0x000fe200078e026a */
[----:B------:R-:W-:Y:S01]  /*2720*/  PRMT R131, RZ, 0x7610, R131 ;  /* 0x00007610ff837816 */ /* 0x000fe20000000083 */
[----:B------:R-:W5:Y:S01]  /*2730*/  @!P6 LDG.E.U16 R120, desc[UR6][R44.64] ;  /* 0x000000062c78e981 */ /* 0x000f62000c1e1500 */
[----:B------:R-:W-:Y:S01]  /*2740*/  PRMT R161, RZ, 0x7610, R161 ;  /* 0x00007610ffa17816 */ /* 0x000fe200000000a1 */
[----:B-1----:R-:W-:Y:S01]  /*2750*/  IMAD.WIDE R32, R16, 0x2, R106 ;  /* 0x0000000210207825 */ /* 0x002fe200078e026a */
[----:B------:R-:W-:Y:S01]  /*2760*/  PRMT R129, RZ, 0x7610, R129 ;  /* 0x00007610ff817816 */ /* 0x000fe20000000081 */
[----:B------:R-:W5:Y:S02]  /*2770*/  @!P2 LDG.E.U16 R133, desc[UR6][R40.64] ;  /* 0x000000062885a981 */ /* 0x000f64000c1e1500 */
[----:B------:R-:W-:-:S02]  /*2780*/  IMAD.WIDE R34, R13, 0x2, R106 ;  /* 0x000000020d227825 */ /* 0x000fc400078e026a */
[----:B------:R1:W5:Y:S02]  /*2790*/  @!P3 LDG.E.U16 R163, desc[UR6][R32.64] ;  /* 0x0000000620a3b981 */ /* 0x000364000c1e1500 */
[--C-:B0-----:R-:W-:Y:S02]  /*27a0*/  IMAD.WIDE R42, R14, 0x2, R106.reuse ;  /* 0x000000020e2a7825 */ /* 0x101fe400078e026a */
[----:B------:R0:W5:Y:S02]  /*27b0*/  @!P0 LDG.E.U16 R131, desc[UR6][R34.64] ;  /* 0x0000000622838981 */ /* 0x000164000c1e1500 */
[----:B------:R-:W-:Y:S02]  /*27c0*/  IMAD.WIDE R36, R15, 0x2, R106 ;  /* 0x000000020f247825 */ /* 0x000fe400078e026a */
[----:B------:R0:W5:Y:S04]  /*27d0*/  @!P4 LDG.E.U16 R161, desc[UR6][R42.64] ;  /* 0x000000062aa1c981 */ /* 0x000168000c1e1500 */
[----:B------:R0:W5:Y:S01]  /*27e0*/  @!P1 LDG.E.U16 R129, desc[UR6][R36.64] ;  /* 0x0000000624819981 */ /* 0x000162000c1e1500 */
[----:B------:R-:W-:Y:S01]  /*27f0*/  BAR.SYNC.DEFER_BLOCKING 0x0 ;  /* 0x0000000000007b1d */ /* 0x000fe20000010000 */
[----:B------:R-:W-:Y:S01]  /*2800*/  ISETP.GE.AND P2, PT, R30, UR5, PT ;  /* 0x000000051e007c0c */ /* 0x000fe2000bf46270 */
[----:B-1----:R-:W-:-:S02]  /*2810*/  IMAD.MOV.U32 R32, RZ, RZ, R54 ;  /* 0x000000ffff207224 */ /* 0x002fc400078e0036 */
[----:B------:R-:W-:Y:S02]  /*2820*/  IMAD.MOV.U32 R33, RZ, RZ, R119 ;  /* 0x000000ffff217224 */ /* 0x000fe400078e0077 */
[----:B0-----:R-:W-:Y:S02]  /*2830*/  IMAD.MOV.U32 R34, RZ, RZ, R50 ;  /* 0x000000ffff227224 */ /* 0x001fe400078e0032 */
[----:B------:R-:W-:Y:S01]  /*2840*/  IMAD.MOV.U32 R35, RZ, RZ, R51 ;  /* 0x000000ffff237224 */ /* 0x000fe200078e0033 */
[----:B------:R-:W-:Y:S01]  /*2850*/  PRMT R118, RZ, 0x7610, R118 ;  /* 0x00007610ff767816 */ /* 0x000fe20000000076 */
[----:B------:R-:W-:Y:S01]  /*2860*/  IMAD.WIDE R38, R18, 0x2, R32 ;  /* 0x0000000212267825 */ /* 0x000fe200078e0220 */
[----:B------:R-:W-:-:S03]  /*2870*/  PRMT R127, RZ, 0x7610, R127 ;  /* 0x00007610ff7f7816 */ /* 0x000fc6000000007f */
[----:B------:R-:W-:Y:S01]  /*2880*/  IMAD.WIDE R40, R18, 0x2, R34 ;  /* 0x0000000212287825 */ /* 0x000fe200078e0222 */
[----:B------:R-:W-:-:S03]  /*2890*/  PRMT R58, RZ, 0x7610, R58 ;  /* 0x00007610ff3a7816 */ /* 0x000fc6000000003a */
[----:B------:R-:W-:Y:S02]  /*28a0*/  IMAD.MOV.U32 R42, RZ, RZ, R46 ;  /* 0x000000ffff2a7224 */ /* 0x000fe400078e002e */
[----:B------:R-:W-:Y:S01]  /*28b0*/  IMAD.MOV.U32 R43, RZ, RZ, R47 ;  /* 0x000000ffff2b7224 */ /* 0x000fe200078e002f */
[----:B------:R-:W-:Y:S01]  /*28c0*/  PRMT R123, RZ, 0x7610, R123 ;  /* 0x00007610ff7b7816 */ /* 0x000fe2000000007b */
[----:B------:R0:W5:Y:S01]  /*28d0*/  @!P2 LDG.E.U16 R118, desc[UR6][R40.64] ;  /* 0x000000062876a981 */ /* 0x000162000c1e1500 */
[----:B------:R-:W-:-:S03]  /*28e0*/  IMAD.WIDE R44, R18, 0x2, R64 ;  /* 0x00000002122c7825 */ /* 0x000fc600078e0240 */
[----:B------:R1:W5:Y:S01]  /*28f0*/  @!P2 LDG.E.U16 R127, desc[UR6][R38.64] ;  /* 0x00000006267fa981 */ /* 0x000362000c1e1500 */
[----:B------:R-:W-:Y:S01]  /*2900*/  IMAD.MOV.U32 R36, RZ, RZ, R116 ;  /* 0x000000ffff247224 */ /* 0x000fe200078e0074 */
[----:B------:R-:W-:Y:S01]  /*2910*/  PRMT R56, RZ, 0x7610, R56 ;  /* 0x00007610ff387816 */ /* 0x000fe20000000038 */
[----:B------:R-:W-:Y:S02]  /*2920*/  IMAD.MOV.U32 R37, RZ, RZ, R117 ;  /* 0x000000ffff257224 */ /* 0x000fe400078e0075 */
[----:B0-----:R-:W-:Y:S01]  /*2930*/  IMAD.MOV.U32 R40, RZ, RZ, R48 ;  /* 0x000000ffff287224 */ /* 0x001fe200078e0030 */
[----:B------:R-:W-:Y:S01]  /*2940*/  PRMT R119, RZ, 0x7610, R119 ;  /* 0x00007610ff777816 */ /* 0x000fe20000000077 */
[----:B------:R-:W-:Y:S01]  /*2950*/  IMAD.MOV.U32 R41, RZ, RZ, R49 ;  /* 0x000000ffff297224 */ /* 0x000fe200078e0031 */
[----:B------:R0:W5:Y:S01]  /*2960*/  @!P2 LDG.E.U16 R58, desc[UR6][R44.64] ;  /* 0x000000062c3aa981 */ /* 0x000162000c1e1500 */
[----:B-1----:R-:W-:Y:S02]  /*2970*/  IMAD.MOV.U32 R38, RZ, RZ, R52 ;  /* 0x000000ffff267224 */ /* 0x002fe400078e0034 */
[----:B------:R-:W-:-:S02]  /*2980*/  IMAD.MOV.U32 R39, RZ, RZ, R53 ;  /* 0x000000ffff277224 */ /* 0x000fc400078e0035 */
[----:B------:R-:W-:Y:S01]  /*2990*/  IMAD.WIDE R46, R18, 0x2, R42 ;  /* 0x00000002122e7825 */ /* 0x000fe200078e022a */
[----:B------:R-:W-:-:S03]  /*29a0*/  PRMT R117, RZ, 0x7610, R117 ;  /* 0x00007610ff757816 */ /* 0x000fc60000000075 */
[C---:B------:R-:W-:Y:S01]  /*29b0*/  IMAD.WIDE R48, R18.reuse, 0x2, R40 ;  /* 0x0000000212307825 */ /* 0x040fe200078e0228 */
[----:B------:R-:W-:Y:S01]  /*29c0*/  PRMT R116, RZ, 0x7610, R116 ;  /* 0x00007610ff747816 */ /* 0x000fe20000000074 */
[----:B------:R1:W5:Y:S02]  /*29d0*/  @!P2 LDG.E.U16 R123, desc[UR6][R46.64] ;  /* 0x000000062e7ba981 */ /* 0x000364000c1e1500 */
[C---:B------:R-:W-:Y:S01]  /*29e0*/  IMAD.WIDE R50, R18.reuse, 0x2, R38 ;  /* 0x0000000212327825 */ /* 0x040fe200078e0226 */
[----:B------:R-:W-:Y:S01]  /*29f0*/  PRMT R125, RZ, 0x7610, R125 ;  /* 0x00007610ff7d7816 */ /* 0x000fe2000000007d */
[----:B------:R1:W5:Y:S02]  /*2a00*/  @!P2 LDG.E.U16 R56, desc[UR6][R48.64] ;  /* 0x000000063038a981 */ /* 0x000364000c1e1500 */
[C---:B------:R-:W-:Y:S01]  /*2a10*/  IMAD.WIDE R52, R18.reuse, 0x2, R36 ;  /* 0x0000000212347825 */ /* 0x040fe200078e0224 */
[----:B------:R-:W-:Y:S01]  /*2a20*/  PRMT R54, RZ, 0x7610, R54 ;  /* 0x00007610ff367816 */ /* 0x000fe20000000036 */
[----:B------:R1:W5:Y:S01]  /*2a30*/  @!P2 LDG.E.U16 R119, desc[UR6][R50.64] ;  /* 0x000000063277a981 */ /* 0x000362000c1e1500 */
[----:B------:R-:W-:Y:S01]  /*2a40*/  PRMT R121, RZ, 0x7610, R121 ;  /* 0x00007610ff797816 */ /* 0x000fe20000000079 */
[C---:B0-----:R-:W-:Y:S01]  /*2a50*/  IMAD.WIDE R44, R18.reuse, 0x2, R72 ;  /* 0x00000002122c7825 */ /* 0x041fe200078e0248 */
[----:B------:R-:W-:Y:S01]  /*2a60*/  PRMT R142, RZ, 0x7610, R142 ;  /* 0x00007610ff8e7816 */ /* 0x000fe2000000008e */
[----:B------:R0:W5:Y:S02]  /*2a70*/  @!P2 LDG.E.U16 R117, desc[UR6][R52.64] ;  /* 0x000000063475a981 */ /* 0x000164000c1e1500 */
[C---:B-1----:R-:W-:Y:S01]  /*2a80*/  IMAD.WIDE R46, R18.reuse, 0x2, R70 ;  /* 0x00000002122e7825 */ /* 0x042fe200078e0246 */
[----:B------:R-:W-:Y:S01]  /*2a90*/  PRMT R144, RZ, 0x7610, R144 ;  /* 0x00007610ff907816 */ /* 0x000fe20000000090 */
[----:B------:R1:W5:Y:S02]  /*2aa0*/  @!P2 LDG.E.U16 R116, desc[UR6][R44.64] ;  /* 0x000000062c74a981 */ /* 0x000364000c1e1500 */
[C---:B------:R-:W-:Y:S01]  /*2ab0*/  IMAD.WIDE R48, R18.reuse, 0x2, R68 ;  /* 0x0000000212307825 */ /* 0x040fe200078e0244 */
[----:B------:R-:W-:Y:S01]  /*2ac0*/  PRMT R146, RZ, 0x7610, R146 ;  /* 0x00007610ff927816 */ /* 0x000fe20000000092 */
[----:B------:R1:W5:Y:S02]  /*2ad0*/  @!P2 LDG.E.U16 R125, desc[UR6][R46.64] ;  /* 0x000000062e7da981 */ /* 0x000364000c1e1500 */
[C---:B------:R-:W-:Y:S01]  /*2ae0*/  IMAD.WIDE R50, R18.reuse, 0x2, R66 ;  /* 0x0000000212327825 */ /* 0x040fe200078e0242 */
[----:B------:R-:W-:Y:S01]  /*2af0*/  PRMT R140, RZ, 0x7610, R140 ;  /* 0x00007610ff8c7816 */ /* 0x000fe2000000008c */
[----:B------:R1:W5:Y:S02]  /*2b00*/  @!P2 LDG.E.U16 R54, desc[UR6][R48.64] ;  /* 0x000000063036a981 */ /* 0x000364000c1e1500 */
[C---:B0-----:R-:W-:Y:S01]  /*2b10*/  IMAD.WIDE R52, R18.reuse, 0x2, R108 ;  /* 0x0000000212347825 */ /* 0x041fe200078e026c */
[----:B------:R-:W-:Y:S01]  /*2b20*/  PRMT R148, RZ, 0x7610, R148 ;  /* 0x00007610ff947816 */ /* 0x000fe20000000094 */
[----:B------:R0:W5:Y:S02]  /*2b30*/  @!P2 LDG.E.U16 R121, desc[UR6][R50.64] ;  /* 0x000000063279a981 */ /* 0x000164000c1e1500 */
[----:B-1----:R-:W-:-:S02]  /*2b40*/  IMAD.WIDE R44, R18, 0x2, R110 ;  /* 0x00000002122c7825 */ /* 0x002fc400078e026e */
[----:B------:R-:W5:Y:S02]  /*2b50*/  @!P2 LDG.E.U16 R142, desc[UR6][R52.64] ;  /* 0x00000006348ea981 */ /* 0x000f64000c1e1500 */
[C---:B------:R-:W-:Y:S02]  /*2b60*/  IMAD.WIDE R46, R18.reuse, 0x2, R112 ;  /* 0x00000002122e7825 */ /* 0x040fe400078e0270 */
[----:B------:R-:W5:Y:S02]  /*2b70*/  @!P2 LDG.E.U16 R144, desc[UR6][R44.64] ;  /* 0x000000062c90a981 */ /* 0x000f64000c1e1500 */
[C---:B------:R-:W-:Y:S02]  /*2b80*/  IMAD.WIDE R48, R18.reuse, 0x2, R74 ;  /* 0x0000000212307825 */ /* 0x040fe400078e024a */
[----:B------:R-:W5:Y:S02]  /*2b90*/  @!P2 LDG.E.U16 R146, desc[UR6][R46.64] ;  /* 0x000000062e92a981 */ /* 0x000f64000c1e1500 */
[----:B0-----:R-:W-:-:S02]  /*2ba0*/  IMAD.WIDE R50, R18, 0x2, R114 ;  /* 0x0000000212327825 */ /* 0x001fc400078e0272 */
[----:B------:R-:W5:Y:S04]  /*2bb0*/  @!P2 LDG.E.U16 R140, desc[UR6][R48.64] ;  /* 0x00000006308ca981 */ /* 0x000f68000c1e1500 */
[----:B------:R-:W5:Y:S04]  /*2bc0*/  @!P2 LDG.E.U16 R148, desc[UR6][R50.64] ;  /* 0x000000063294a981 */ /* 0x000f68000c1e1500 */
[----:B--2---:R-:W-:Y:S04]  /*2bd0*/  STS.U16 [R8+UR4], R57 ;  /* 0x0000003908007988 */ /* 0x004fe80008000404 */
[----:B----4-:R-:W-:Y:S04]  /*2be0*/  STS.U16 [R8+UR4+0x200], R59 ;  /* 0x0002003b08007988 */ /* 0x010fe80008000404 */
[----:B---3--:R-:W-:Y:S04]  /*2bf0*/  STS.U16 [R8+UR4+0x400], R55 ;  /* 0x0004003708007988 */ /* 0x008fe80008000404 */
[----:B-----5:R-:W-:Y:S04]  /*2c00*/  STS.U16 [R8+UR4+0x800], R136 ;  /* 0x0008008808007988 */ /* 0x020fe80008000404 */
[----:B------:R-:W-:Y:S04]  /*2c10*/  STS.U16 [R8+UR4+0x600], R138 ;  /* 0x0006008a08007988 */ /* 0x000fe80008000404 */
        /* <DEDUP_REMOVED lines=42> */
[----:B------:R-:W-:Y:S01]  /*2ec0*/  STS.U16 [R23+UR4+0x2f00], R148 ;  /* 0x002f009417007988 */ /* 0x000fe20008000404 */
[----:B------:R-:W-:Y:S06]  /*2ed0*/  BAR.SYNC.DEFER_BLOCKING 0x0 ;  /* 0x0000000000007b1d */ /* 0x000fec0000010000 */
[----:B------:R-:W-:Y:S04]  /*2ee0*/  LDSM.16.MT88.4 R44, [R11] ;  /* 0x000000000b2c783b */ /* 0x000fe80000004200 */
[----:B------:R-:W0:Y:S04]  /*2ef0*/  LDSM.16.M88.4 R52, [R10+UR4+0x2000] ;  /* 0x002000040a34783b */ /* 0x000e280008000200 */
[----:B------:R-:W1:Y:S04]  /*2f00*/  LDSM.16.MT88.4 R56, [R11+0x400] ;  /* 0x000400000b38783b */ /* 0x000e680000004200 */
[----:B------:R-:W-:Y:S01]  /*2f10*/  LDSM.16.M88.4 R48, [R25+UR4+0x2000] ;  /* 0x002000041930783b */ /* 0x000fe20008000200 */
[----:B0-----:R-:W-:Y:S03]  /*2f20*/  HMMA.16816.F32 R60, R44, R52, R60 ;  /* 0x000000342c3c723c */ /* 0x001fe6000000183c */
[----:B------:R-:W0:-:S15]  /*2f30*/  LDSM.16.MT88.4 R44, [R11+0x800] ;  /* 0x000800000b2c783b */ /* 0x000e1e0000004200 */
[----:B------:R-:W-:-:S06]  /*2f40*/  NOP ;  /* 0x0000000000007918 */ /* 0x000fcc0000000000 */
[----:B-1----:R-:W-:Y:S01]  /*2f50*/  HMMA.16816.F32 R60, R56, R54, R60 ;  /* 0x00000036383c723c */ /* 0x002fe2000000183c */
[----:B------:R-:W1:Y:S04]  /*2f60*/  LDSM.16.MT88.4 R52, [R11+0xc00] ;  /* 0x000c00000b34783b */ /* 0x000e680000004200 */
[----:B------:R-:W-:-:S15]  /*2f70*/  LDSM.16.M88.4 R56, [R10+UR4+0x2080] ;  /* 0x002080040a38783b */ /* 0x000fde0008000200 */
[----:B------:R-:W-:-:S04]  /*2f80*/  NOP ;  /* 0x0000000000007918 */ /* 0x000fc80000000000 */
[----:B0-----:R-:W-:Y:S01]  /*2f90*/  HMMA.16816.F32 R60, R44, R48, R60 ;  /* 0x000000302c3c723c */ /* 0x001fe2000000183c */
[----:B------:R-:W0:-:S15]  /*2fa0*/  LDSM.16.MT88.4 R44, [R11+0x1000] ;  /* 0x001000000b2c783b */ /* 0x000e1e0000004200 */
[----:B------:R-:W-:-:S08]  /*2fb0*/  NOP ;  /* 0x0000000000007918 */ /* 0x000fd00000000000 */
        /* <DEDUP_REMOVED lines=8> */
[----:B------:R-:W1:Y:S01]  /*3040*/  LDSM.16.MT88.4 R48, [R11+0x1c00] ;  /* 0x001c00000b30783b */ /* 0x000e620000004200 */
[----:B------:R-:W-:-:S05]  /*3050*/  VIADD R0, R0, 0xffffffff ;  /* 0xffffffff00007836 */ /* 0x000fca0000000000 */
[----:B------:R-:W-:-:S15]  /*3060*/  ISETP.NE.U32.AND P0, PT, R0, RZ, PT ;  /* 0x000000ff0000720c */ /* 0x000fde0003f05070 */
[----:B------:R-:W-:-:S02]  /*3070*/  NOP ;  /* 0x0000000000007918 */ /* 0x000fc40000000000 */
[----:B0-----:R-:W-:Y:S01]  /*3080*/  HMMA.16816.F32 R44, R52, R60, R44 ;  /* 0x0000003c342c723c */ /* 0x001fe2000000182c */
[----:B------:R-:W-:Y:S01]  /*3090*/  IMAD.WIDE R40, R19, 0x2, R40 ;  /* 0x0000000213287825 */ /* 0x000fe200078e0228 */
[----:B------:R-:W-:-:S03]  /*30a0*/  UIADD3 UR5, UR5, -0x80, URZ ;  /* 0xffffff8005057890 */ /* 0x000fc6000fffe03f */
[----:B------:R-:W-:-:S04]  /*30b0*/  IMAD.WIDE R42, R19, 0x2, R42 ;  /* 0x00000002132a7825 */ /* 0x000fc800078e022a */
[----:B------:R-:W-:-:S04]  /*30c0*/  IMAD.WIDE R54, R19, 0x2, R32 ;  /* 0x0000000213367825 */ /* 0x000fc800078e0220 */
[----:B------:R-:W-:-:S04]  /*30d0*/  IMAD.WIDE R114, R19, 0x2, R114 ;  /* 0x0000000213727825 */ /* 0x000fc800078e0272 */
[----:B------:R-:W-:-:S04]  /*30e0*/  IMAD.WIDE R112, R19, 0x2, R112 ;  /* 0x0000000213707825 */ /* 0x000fc800078e0270 */
[----:B------:R-:W-:-:S03]  /*30f0*/  IMAD.WIDE R110, R19, 0x2, R110 ;  /* 0x00000002136e7825 */ /* 0x000fc600078e026e */
[----:B-1----:R-:W-:Y:S01]  /*3100*/  HMMA.16816.F32 R60, R48, R62, R44 ;  /* 0x0000003e303c723c */ /* 0x002fe2000000182c */
[----:B------:R-:W-:-:S04]  /*3110*/  IMAD.WIDE R108, R19, 0x2, R108 ;  /* 0x00000002136c7825 */ /* 0x000fc800078e026c */
        /* <DEDUP_REMOVED lines=8> */
[----:B------:R-:W-:Y:S02]  /*31a0*/  IMAD.MOV.U32 R48, RZ, RZ, R40 ;  /* 0x000000ffff307224 */ /* 0x000fe400078e0028 */
[----:B------:R-:W-:Y:S02]  /*31b0*/  IMAD.MOV.U32 R49, RZ, RZ, R41 ;  /* 0x000000ffff317224 */ /* 0x000fe400078e0029 */
[----:B------:R-:W-:Y:S02]  /*31c0*/  IMAD.MOV.U32 R46, RZ, RZ, R42 ;  /* 0x000000ffff2e7224 */ /* 0x000fe400078e002a */
[----:B------:R-:W-:Y:S02]  /*31d0*/  IMAD.MOV.U32 R47, RZ, RZ, R43 ;  /* 0x000000ffff2f7224 */ /* 0x000fe400078e002b */
[----:B------:R-:W-:-:S04]  /*31e0*/  IMAD.WIDE R50, R19, 0x2, R34 ;  /* 0x0000000213327825 */ /* 0x000fc800078e0222 */
[----:B------:R-:W-:-:S04]  /*31f0*/  IMAD.WIDE R106, R105, 0x2, R106 ;  /* 0x00000002696a7825 */ /* 0x000fc800078e026a */
[----:B------:R-:W-:Y:S01]  /*3200*/  IMAD.MOV.U32 R119, RZ, RZ, R55 ;  /* 0x000000ffff777224 */ /* 0x000fe200078e0037 */
[----:B------:R-:W-:Y:S06]  /*3210*/  @P0 BRA `(.L_x_1) ;  /* 0xffffffec00080947 */ /* 0x000fec000383ffff */
[----:B------:R-:W-:Y:S02]  /*3220*/  F2FP.F16.F32.PACK_AB R60, R61, R60 ;  /* 0x0000003c3d3c723e */ /* 0x000fe400000000ff */
[----:B------:R-:W-:-:S07]  /*3230*/  F2FP.F16.F32.PACK_AB R62, R63, R62 ;  /* 0x0000003e3f3e723e */ /* 0x000fce00000000ff */
.L_x_0:
[----:B------:R-:W0:Y:S01]  /*3240*/  S2R R8, SR_TID.X ;  /* 0x0000000000087919 */ /* 0x000e220000002100 */
[C---:B------:R-:W-:Y:S01]  /*3250*/  LOP3.LUT R11, R6.reuse, 0x60, RZ, 0xc0, !PT ;  /* 0x00000060060b7812 */ /* 0x040fe200078ec0ff */
[----:B------:R-:W-:Y:S01]  /*3260*/  ULDC.64 UR10, c[0x0][0x228] ;  /* 0x00008a00000a7ab9 */ /* 0x000fe20000000a00 */
[----:B------:R-:W-:Y:S01]  /*3270*/  BAR.SYNC.DEFER_BLOCKING 0x0 ;  /* 0x0000000000007b1d */ /* 0x000fe20000010000 */
[----:B------:R-:W-:Y:S02]  /*3280*/  ISETP.NE.U32.AND P0, PT, R5, RZ, PT ;  /* 0x000000ff0500720c */ /* 0x000fe40003f05070 */
[----:B------:R-:W-:Y:S02]  /*3290*/  LOP3.LUT R11, R11, 0x1c, R2, 0xf8, !PT ;  /* 0x0000001c0b0b7812 */ /* 0x000fe400078ef802 */
[----:B------:R-:W-:Y:S01]  /*32a0*/  SEL R0, RZ, 0x240, !P0 ;  /* 0x00000240ff007807 */ /* 0x000fe20004000000 */
[----:B------:R-:W-:Y:S01]  /*32b0*/  ULDC UR5, c[0x0][0x244] ;  /* 0x0000910000057ab9 */ /* 0x000fe20000000800 */
[----:B------:R-:W-:Y:S01]  /*32c0*/  LOP3.LUT R6, R6, 0x300, RZ, 0xc0, !PT ;  /* 0x0000030006067812 */ /* 0x000fe200078ec0ff */
[----:B------:R-:W-:Y:S01]  /*32d0*/  ULDC.64 UR8, c[0x0][0x220] ;  /* 0x0000880000087ab9 */ /* 0x000fe20000000a00 */
[----:B------:R-:W-:-:S02]  /*32e0*/  LOP3.LUT R2, R2, 0x20, RZ, 0xc0, !PT ;  /* 0x0000002002027812 */ /* 0x000fc400078ec0ff */
[----:B------:R-:W-:Y:S02]  /*32f0*/  LOP3.LUT R11, R11, R0, RZ, 0x3c, !PT ;  /* 0x000000000b0b7212 */ /* 0x000fe400078e3cff */
[----:B------:R-:W-:Y:S02]  /*3300*/  SHF.R.U32.HI R0, RZ, 0x4, R2 ;  /* 0x00000004ff007819 */ /* 0x000fe40000011602 */
[----:B------:R-:W-:Y:S01]  /*3310*/  ISETP.GE.AND P0, PT, R3, UR10, PT ;  /* 0x0000000a03007c0c */ /* 0x000fe2000bf06270 */
[----:B------:R-:W-:Y:S01]  /*3320*/  IMAD R11, R2, 0x4, R11 ;  /* 0x00000004020b7824 */ /* 0x000fe200078e020b */
[----:B------:R-:W-:Y:S01]  /*3330*/  LOP3.LUT R2, R9, 0x4, R4, 0xfe, !PT ;  /* 0x0000000409027812 */ /* 0x000fe200078efe04 */
[----:B------:R-:W-:Y:S01]  /*3340*/  IMAD R3, R3, UR5, RZ ;  /* 0x0000000503037c24 */ /* 0x000fe2000f8e02ff */
[----:B------:R-:W-:Y:S02]  /*3350*/  ULDC UR5, c[0x0][0x248] ;  /* 0x0000920000057ab9 */ /* 0x000fe40000000800 */
[----:B------:R-:W-:Y:S01]  /*3360*/  ISETP.LT.AND P1, PT, R2, UR11, !P0 ;  /* 0x0000000b02007c0c */ /* 0x000fe2000c721270 */
[----:B------:R1:W-:Y:S01]  /*3370*/  STS [R11+UR4], R60 ;  /* 0x0000003c0b007988 */ /* 0x0003e20008000804 */
[----:B0-----:R-:W-:Y:S01]  /*3380*/  LOP3.LUT R5, R8, 0x1f, RZ, 0xc0, !PT ;  /* 0x0000001f08057812 */ /* 0x001fe200078ec0ff */
[----:B------:R-:W-:-:S04]  /*3390*/  IMAD R8, R2, UR5, RZ ;  /* 0x0000000502087c24 */ /* 0x000fc8000f8e02ff */
[----:B------:R-:W-:Y:S01]  /*33a0*/  IMAD R6, R5, 0x4, R6 ;  /* 0x0000000405067824 */ /* 0x000fe200078e0206 */
[----:B------:R-:W-:-:S04]  /*33b0*/  LOP3.LUT R5, R9, 0x8, R4, 0xfe, !PT ;  /* 0x0000000809057812 */ /* 0x000fc800078efe04 */
[----:B------:R-:W-:Y:S02]  /*33c0*/  LOP3.LUT R6, R0, R6, R7, 0xf6, !PT ;  /* 0x0000000600067212 */ /* 0x000fe400078ef607 */
[----:B------:R-:W-:Y:S02]  /*33d0*/  LOP3.LUT R7, R11, 0x20, RZ, 0x3c, !PT ;  /* 0x000000200b077812 */ /* 0x000fe400078e3cff */
[----:B------:R-:W-:Y:S02]  /*33e0*/  LOP3.LUT R10, R6, 0x40, RZ, 0x3c, !PT ;  /* 0x00000040060a7812 */ /* 0x000fe400078e3cff */
[C---:B------:R-:W-:Y:S01]  /*33f0*/  LOP3.LUT R0, R9.reuse, 0xc, R4, 0xfe, !PT ;  /* 0x0000000c09007812 */ /* 0x040fe200078efe04 */
[----:B------:R0:W-:Y:S01]  /*3400*/  STS [R7+UR4+0x100], R62 ;  /* 0x0001003e07007988 */ /* 0x0001e20008000804 */
[----:B------:R-:W-:Y:S01]  /*3410*/  LOP3.LUT R4, R9, R4, RZ, 0xfc, !PT ;  /* 0x0000000409047212 */ /* 0x000fe200078efcff */
[----:B------:R-:W-:Y:S01]  /*3420*/  IMAD R9, R5, UR5, RZ ;  /* 0x0000000505097c24 */ /* 0x000fe2000f8e02ff */
[----:B------:R-:W-:Y:S01]  /*3430*/  BAR.SYNC.DEFER_BLOCKING 0x0 ;  /* 0x0000000000007b1d */ /* 0x000fe20000010000 */
[----:B-1----:R-:W-:-:S02]  /*3440*/  LEA R11, P3, R3, UR8, 0x1 ;  /* 0x00000008030b7c11 */ /* 0x002fc4000f8608ff */
[C---:B------:R-:W-:Y:S02]  /*3450*/  ISETP.LT.AND P2, PT, R4.reuse, UR11, !P0 ;  /* 0x0000000b04007c0c */ /* 0x040fe4000c741270 */
[----:B------:R-:W-:Y:S01]  /*3460*/  LEA.HI.X.SX32 R12, R3, UR9, 0x1, P3 ;  /* 0x00000009030c7c11 */ /* 0x000fe200098f0eff */
[----:B0-----:R-:W-:Y:S01]  /*3470*/  IMAD R7, R4, UR5, RZ ;  /* 0x0000000504077c24 */ /* 0x001fe2000f8e02ff */
[----:B------:R-:W-:Y:S02]  /*3480*/  ISETP.LT.AND P3, PT, R5, UR11, !P0 ;  /* 0x0000000b05007c0c */ /* 0x000fe4000c761270 */
[C---:B------:R-:W-:Y:S01]  /*3490*/  ISETP.LT.AND P0, PT, R0.reuse, UR11, !P0 ;  /* 0x0000000b00007c0c */ /* 0x040fe2000c701270 */
[----:B------:R-:W-:Y:S01]  /*34a0*/  IMAD R0, R0, UR5, RZ ;  /* 0x0000000500007c24 */ /* 0x000fe2000f8e02ff */
[-C--:B------:R-:W-:Y:S02]  /*34b0*/  LEA R2, P5, R7, R11.reuse, 0x1 ;  /* 0x0000000b07027211 */ /* 0x080fe400078a08ff */
[----:B------:R-:W-:-:S02]  /*34c0*/  LEA R4, P6, R8, R11, 0x1 ;  /* 0x0000000b08047211 */ /* 0x000fc400078c08ff */
[-C--:B------:R-:W-:Y:S02]  /*34d0*/  LEA.HI.X.SX32 R3, R7, R12.reuse, 0x1, P5 ;  /* 0x0000000c07037211 */ /* 0x080fe400028f0eff */
[----:B------:R-:W-:Y:S01]  /*34e0*/  LEA.HI.X.SX32 R5, R8, R12, 0x1, P6 ;  /* 0x0000000c08057211 */ /* 0x000fe200030f0eff */
[----:B------:R-:W0:Y:S04]  /*34f0*/  LDS.U16 R13, [R6+UR4] ;  /* 0x00000004060d7984 */ /* 0x000e280008000400 */
[----:B------:R-:W1:Y:S04]  /*3500*/  LDS.U16 R17, [R10+UR4] ;  /* 0x000000040a117984 */ /* 0x000e680008000400 */
[----:B------:R2:W3:Y:S02]  /*3510*/  LDS.U16 R15, [R6+UR4+0x80] ;  /* 0x00008004060f7984 */ /* 0x0004e40008000400 */
[----:B--2---:R-:W-:-:S04]  /*3520*/  LEA R6, P4, R9, R11, 0x1 ;  /* 0x0000000b09067211 */ /* 0x004fc800078808ff */
[----:B------:R-:W-:Y:S01]  /*3530*/  LEA.HI.X.SX32 R7, R9, R12, 0x1, P4 ;  /* 0x0000000c09077211 */ /* 0x000fe200020f0eff */
[----:B0-----:R0:W-:Y:S04]  /*3540*/  @P2 STG.E.U16 desc[UR6][R2.64], R13 ;  /* 0x0000000d02002986 */ /* 0x0011e8000c101506 */
[----:B-1----:R0:W-:Y:S04]  /*3550*/  @P1 STG.E.U16 desc[UR6][R4.64], R17 ;  /* 0x0000001104001986 */ /* 0x0021e8000c101506 */
[----:B---3--:R0:W-:Y:S01]  /*3560*/  @P3 STG.E.U16 desc[UR6][R6.64], R15 ;  /* 0x0000000f06003986 */ /* 0x0081e2000c101506 */
[----:B------:R-:W-:Y:S05]  /*3570*/  @!P0 EXIT ;  /* 0x000000000000894d */ /* 0x000fea0003800000 */
[----:B0-----:R-:W0:Y:S01]  /*3580*/  LDS.U16 R5, [R10+UR4+0x80] ;  /* 0x000080040a057984 */ /* 0x001e220008000400 */
[----:B------:R-:W-:-:S04]  /*3590*/  LEA R2, P0, R0, R11, 0x1 ;  /* 0x0000000b00027211 */ /* 0x000fc800078008ff */
[----:B------:R-:W-:-:S05]  /*35a0*/  LEA.HI.X.SX32 R3, R0, R12, 0x1, P0 ;  /* 0x0000000c00037211 */ /* 0x000fca00000f0eff */
[----:B0-----:R-:W-:Y:S01]  /*35b0*/  STG.E.U16 desc[UR6][R2.64], R5 ;  /* 0x0000000502007986 */ /* 0x001fe2000c101506 */
[----:B------:R-:W-:Y:S05]  /*35c0*/  EXIT ;  /* 0x000000000000794d */ /* 0x000fea0003800000 */
.L_x_2:
[----:B------:R-:W-:-:S00]  /*35d0*/  BRA `(.L_x_2) ;  /* 0xfffffffc00fc7947 */ /* 0x000fc0000383ffff */
[----:B------:R-:W-:-:S00]  /*35e0*/  NOP ;  /* 0x0000000000007918 */ /* 0x000fc00000000000 */
        /* <DEDUP_REMOVED lines=9> */
.L_x_3:


//--------------------- .nv.shared.matmul_kernel  --------------------------
	.section	.nv.shared.matmul_kernel,"aw",@nobits
	.sectionflags	@""
	.align	16
	.zero		1024


//--------------------- .nv.shared.reserved.0     --------------------------
	.section	.nv.shared.reserved.0,"aw",@nobits
	.weak		__nv_reservedSMEM_offset_0_alias
	.size		__nv_reservedSMEM_offset_0_alias, 0, 0
	.other		__nv_reservedSMEM_offset_0_alias,@"STO_CUDA_RESERVED_SHARED STV_DEFAULT"
__nv_reservedSMEM_offset_0_alias:
	.zero		0


//--------------------- .nv.constant0.matmul_kernel --------------------------
	.section	.nv.constant0.matmul_kernel,"a",@progbits
	.sectionflags	@""
	.align	4
.nv.constant0.matmul_kernel:
	.zero		608


//--------------------- SYMBOLS --------------------------

	.type		.nv.reservedSmem.offset0,@object
	.size		.nv.reservedSmem.offset0,0x4
